// auto-generated by cutlass_sweep.gemm — config: {"arch": "sm_100", "cluster_m": 2, "cluster_n": 2, "dtype": "int8", "stages": 3, "tile_k": 32, "tile_m": 128, "tile_n": 128}
#include "cutlass/cutlass.h"
#include "cutlass/gemm/collective/collective_builder.hpp"
#include "cutlass/gemm/device/gemm_universal_adapter.h"
#include "cutlass/gemm/kernel/gemm_universal.hpp"
#include "cutlass/epilogue/collective/collective_builder.hpp"

using ElemA = int8_t;
using ElemB = int8_t;
using ElemCD = int8_t;
using Acc  = int32_t;
using TileShape    = cute::Shape<cute::_128, cute::_128, cute::_32>;
using ClusterShape = cute::Shape<cute::_2, cute::_2, cute::_1>;

using CollectiveEpilogue = typename cutlass::epilogue::collective::CollectiveBuilder<
    cutlass::arch::Sm100, cutlass::arch::OpClassTensorOp,
    TileShape, ClusterShape,
    cutlass::epilogue::collective::EpilogueTileAuto,
    Acc, Acc,
    ElemCD, cutlass::layout::RowMajor, 128 / cutlass::sizeof_bits<ElemCD>::value,
    ElemCD, cutlass::layout::RowMajor, 128 / cutlass::sizeof_bits<ElemCD>::value,
    cutlass::epilogue::collective::EpilogueScheduleAuto
  >::CollectiveOp;

using CollectiveMainloop = typename cutlass::gemm::collective::CollectiveBuilder<
    cutlass::arch::Sm100, cutlass::arch::OpClassTensorOp,
    ElemA, cutlass::layout::RowMajor, 128 / cutlass::sizeof_bits<ElemA>::value,
    ElemB, cutlass::layout::ColumnMajor, 128 / cutlass::sizeof_bits<ElemB>::value,
    Acc,
    TileShape, ClusterShape,
    cutlass::gemm::collective::StageCount<3>,
    cutlass::gemm::collective::KernelScheduleAuto
  >::CollectiveOp;

using GemmKernel = cutlass::gemm::kernel::GemmUniversal<
    cute::Shape<int,int,int,int>,
    CollectiveMainloop,
    CollectiveEpilogue
>;
using Gemm = cutlass::gemm::device::GemmUniversalAdapter<GemmKernel>;

// Force the device kernel symbol into the cubin without needing a host main.
auto* _anchor = &cutlass::device_kernel<GemmKernel>;


// ===== COMPILED SASS (sm_100a) =====

	.target	sm_100a

	.elftype	@"ET_EXEC"


//--------------------- .note.nv.tkinfo           --------------------------
	.section	.note.nv.tkinfo,"",@"SHT_NOTE"
	.sectionflags	@"SHF_NOTE_NV_TKINFO"
	.tkinfo
        /*0018*/ 	.word	0x00000002
        /*0030*/ 	.string	""
        /*0030*/ 	.string	"ptxas"
        /*0030*/ 	.string	"Cuda compilation tools, release 13.0, V13.0.88"
        /*0030*/ 	.string	"Build cuda_13.0.r13.0/compiler.36424714_0"
        /*0030*/ 	.string	"-arch sm_100a -m 64 "



//--------------------- .note.nv.cuinfo           --------------------------
	.section	.note.nv.cuinfo,"",@"SHT_NOTE"
	.sectionflags	@"SHF_NOTE_NV_CUINFO"
        /*0018*/ 	.short	0x0002
        /*001a*/ 	.short	0x0064
        /*001c*/ 	.short	0x0082
	.zero		2


//--------------------- .nv.info                  --------------------------
	.section	.nv.info,"",@"SHT_CUDA_INFO"
	.align	4


	//----- nvinfo : EIATTR_REGCOUNT
	.align		4
        /*0000*/ 	.byte	0x04, 0x2f
        /*0002*/ 	.short	(.L_19 - .L_18)
	.align		4
.L_18:
        /*0004*/ 	.word	index@(_ZN7cutlass13device_kernelINS_4gemm6kernel13GemmUniversalIN4cute5tupleIJiiiiEEENS1_10collective13CollectiveMmaINS1_35MainloopSm100TmaUmmaWarpSpecializedILi3ELi2ELi4ENS5_IJNS4_1CILi2EEESB_NSA_ILi1EEEEEEEENS5_IJNSA_ILi128EEESF_NSA_ILi32EEEEEEaNS5_IJlSC_lEEEaSI_NS4_8TiledMMAINS4_8MMA_AtomIJNS4_21SM100_MMA_S8_2x1SM_SSIaaiLi128ELi128ELNS4_4UMMA5MajorE0ELSN_0ELNSM_8SaturateE0EEEEEENS4_6LayoutINS5_IJSC_SC_SC_EEENS5_IJNSA_ILi0EEEST_ST_EEEEENS5_IJNS4_10UnderscoreESW_SW_EEEEENS4_28SM100_TMA_2SM_LOAD_MULTICASTENS4_14ComposedLayoutINS4_7SwizzleILi1ELi4ELi3EEENS4_18smem_ptr_flag_bitsILi8EEENSR_INS5_IJNSA_ILi8EEESG_EEENS5_IJSG_SC_EEEEEEEvNS4_8identityENS4_18SM100_TMA_2SM_LOADES19_vS1A_EENS_8epilogue10collective18CollectiveEpilogueINS1D_23Sm100TmaWarpSpecializedILi2ELi2ELi32ELb0ELb0EEEJNS5_IJNSA_ILi64EEESF_SG_EEENS5_IJNSR_IS1I_SC_EENSR_INS5_IJSG_SB_EEENS5_IJSC_S1I_EEEEEEEEaSI_aSI_NS1D_6fusion15FusionCallbacksIS1H_NS1P_17LinearCombinationIaiaiLNS_15FloatRoundStyleE2EEES1J_S1O_JEEENS4_5SM1004TMEM4LOAD26SM100_TMEM_LOAD_32dp32b32xENS4_13SM90_TMA_LOADES19_NS4_39AutoVectorizingCopyWithAssumedAlignmentILi128EEENS4_14SM90_TMA_STOREES19_S21_S21_EEEvvEEEEvNT_6ParamsE)
        /*0008*/ 	.word	0x0000005b


	//----- nvinfo : EIATTR_FRAME_SIZE
	.align		4
.L_19:
        /*000c*/ 	.byte	0x04, 0x11
        /*000e*/ 	.short	(.L_21 - .L_20)
	.align		4
.L_20:
        /*0010*/ 	.word	index@($__internal_2_$__cuda_sm10x_tcgen05_guardrail_trap_unallocated_columns_being_dealloced)
        /*0014*/ 	.word	0x00000000


	//----- nvinfo : EIATTR_FRAME_SIZE
	.align		4
.L_21:
        /*0018*/ 	.byte	0x04, 0x11
        /*001a*/ 	.short	(.L_23 - .L_22)
	.align		4
.L_22:
        /*001c*/ 	.word	index@($__internal_1_$__cuda_sm10x_tcgen05_guardrail_trap_phase_invalid_during_alloc)
        /*0020*/ 	.word	0x00000000


	//----- nvinfo : EIATTR_FRAME_SIZE
	.align		4
.L_23:
        /*0024*/ 	.byte	0x04, 0x11
        /*0026*/ 	.short	(.L_25 - .L_24)
	.align		4
.L_24:
        /*0028*/ 	.word	index@($__internal_0_$__cuda_sm10x_tcgen05_guardrail_trap_col_being_dealloced_not_returned_by_alloc)
        /*002c*/ 	.word	0x00000000


	//----- nvinfo : EIATTR_FRAME_SIZE
	.align		4
.L_25:
        /*0030*/ 	.byte	0x04, 0x11
        /*0032*/ 	.short	(.L_27 - .L_26)
	.align		4
.L_26:
        /*0034*/ 	.word	index@(_ZN7cutlass13device_kernelINS_4gemm6kernel13GemmUniversalIN4cute5tupleIJiiiiEEENS1_10collective13CollectiveMmaINS1_35MainloopSm100TmaUmmaWarpSpecializedILi3ELi2ELi4ENS5_IJNS4_1CILi2EEESB_NSA_ILi1EEEEEEEENS5_IJNSA_ILi128EEESF_NSA_ILi32EEEEEEaNS5_IJlSC_lEEEaSI_NS4_8TiledMMAINS4_8MMA_AtomIJNS4_21SM100_MMA_S8_2x1SM_SSIaaiLi128ELi128ELNS4_4UMMA5MajorE0ELSN_0ELNSM_8SaturateE0EEEEEENS4_6LayoutINS5_IJSC_SC_SC_EEENS5_IJNSA_ILi0EEEST_ST_EEEEENS5_IJNS4_10UnderscoreESW_SW_EEEEENS4_28SM100_TMA_2SM_LOAD_MULTICASTENS4_14ComposedLayoutINS4_7SwizzleILi1ELi4ELi3EEENS4_18smem_ptr_flag_bitsILi8EEENSR_INS5_IJNSA_ILi8EEESG_EEENS5_IJSG_SC_EEEEEEEvNS4_8identityENS4_18SM100_TMA_2SM_LOADES19_vS1A_EENS_8epilogue10collective18CollectiveEpilogueINS1D_23Sm100TmaWarpSpecializedILi2ELi2ELi32ELb0ELb0EEEJNS5_IJNSA_ILi64EEESF_SG_EEENS5_IJNSR_IS1I_SC_EENSR_INS5_IJSG_SB_EEENS5_IJSC_S1I_EEEEEEEEaSI_aSI_NS1D_6fusion15FusionCallbacksIS1H_NS1P_17LinearCombinationIaiaiLNS_15FloatRoundStyleE2EEES1J_S1O_JEEENS4_5SM1004TMEM4LOAD26SM100_TMEM_LOAD_32dp32b32xENS4_13SM90_TMA_LOADES19_NS4_39AutoVectorizingCopyWithAssumedAlignmentILi128EEENS4_14SM90_TMA_STOREES19_S21_S21_EEEvvEEEEvNT_6ParamsE)
        /*0038*/ 	.word	0x00000000


	//----- nvinfo : EIATTR_MIN_STACK_SIZE
	.align		4
.L_27:
        /*003c*/ 	.byte	0x04, 0x12
        /*003e*/ 	.short	(.L_29 - .L_28)
	.align		4
.L_28:
        /*0040*/ 	.word	index@(_ZN7cutlass13device_kernelINS_4gemm6kernel13GemmUniversalIN4cute5tupleIJiiiiEEENS1_10collective13CollectiveMmaINS1_35MainloopSm100TmaUmmaWarpSpecializedILi3ELi2ELi4ENS5_IJNS4_1CILi2EEESB_NSA_ILi1EEEEEEEENS5_IJNSA_ILi128EEESF_NSA_ILi32EEEEEEaNS5_IJlSC_lEEEaSI_NS4_8TiledMMAINS4_8MMA_AtomIJNS4_21SM100_MMA_S8_2x1SM_SSIaaiLi128ELi128ELNS4_4UMMA5MajorE0ELSN_0ELNSM_8SaturateE0EEEEEENS4_6LayoutINS5_IJSC_SC_SC_EEENS5_IJNSA_ILi0EEEST_ST_EEEEENS5_IJNS4_10UnderscoreESW_SW_EEEEENS4_28SM100_TMA_2SM_LOAD_MULTICASTENS4_14ComposedLayoutINS4_7SwizzleILi1ELi4ELi3EEENS4_18smem_ptr_flag_bitsILi8EEENSR_INS5_IJNSA_ILi8EEESG_EEENS5_IJSG_SC_EEEEEEEvNS4_8identityENS4_18SM100_TMA_2SM_LOADES19_vS1A_EENS_8epilogue10collective18CollectiveEpilogueINS1D_23Sm100TmaWarpSpecializedILi2ELi2ELi32ELb0ELb0EEEJNS5_IJNSA_ILi64EEESF_SG_EEENS5_IJNSR_IS1I_SC_EENSR_INS5_IJSG_SB_EEENS5_IJSC_S1I_EEEEEEEEaSI_aSI_NS1D_6fusion15FusionCallbacksIS1H_NS1P_17LinearCombinationIaiaiLNS_15FloatRoundStyleE2EEES1J_S1O_JEEENS4_5SM1004TMEM4LOAD26SM100_TMEM_LOAD_32dp32b32xENS4_13SM90_TMA_LOADES19_NS4_39AutoVectorizingCopyWithAssumedAlignmentILi128EEENS4_14SM90_TMA_STOREES19_S21_S21_EEEvvEEEEvNT_6ParamsE)
        /*0044*/ 	.word	0x00000000
.L_29:


//--------------------- .nv.compat                --------------------------
	.section	.nv.compat,"",@"SHT_CUDA_COMPAT_INFO"
	.align	4
        /*0000*/ 	.byte	0x02, 0x09, 0x01, 0x00, 0x02, 0x02, 0x03, 0x00, 0x02, 0x05, 0x06, 0x00, 0x03, 0x07, 0x01, 0x01
        /*0010*/ 	.byte	0x02, 0x03, 0x01, 0x00, 0x02, 0x06, 0x01, 0x00, 0x04, 0x0b, 0x08, 0x00, 0x01, 0x00, 0x00, 0x00
        /*0020*/ 	.byte	0x00, 0x00, 0x00, 0x00


//--------------------- .nv.info._ZN7cutlass13device_kernelINS_4gemm6kernel13GemmUniversalIN4cute5tupleIJiiiiEEENS1_10collective13CollectiveMmaINS1_35MainloopSm100TmaUmmaWarpSpecializedILi3ELi2ELi4ENS5_IJNS4_1CILi2EEESB_NSA_ILi1EEEEEEEENS5_IJNSA_ILi128EEESF_NSA_ILi32EEEEEEaNS5_IJlSC_lEEEaSI_NS4_8TiledMMAINS4_8MMA_AtomIJNS4_21SM100_MMA_S8_2x1SM_SSIaaiLi128ELi128ELNS4_4UMMA5MajorE0ELSN_0ELNSM_8SaturateE0EEEEEENS4_6LayoutINS5_IJSC_SC_SC_EEENS5_IJNSA_ILi0EEEST_ST_EEEEENS5_IJNS4_10UnderscoreESW_SW_EEEEENS4_28SM100_TMA_2SM_LOAD_MULTICASTENS4_14ComposedLayoutINS4_7SwizzleILi1ELi4ELi3EEENS4_18smem_ptr_flag_bitsILi8EEENSR_INS5_IJNSA_ILi8EEESG_EEENS5_IJSG_SC_EEEEEEEvNS4_8identityENS4_18SM100_TMA_2SM_LOADES19_vS1A_EENS_8epilogue10collective18CollectiveEpilogueINS1D_23Sm100TmaWarpSpecializedILi2ELi2ELi32ELb0ELb0EEEJNS5_IJNSA_ILi64EEESF_SG_EEENS5_IJNSR_IS1I_SC_EENSR_INS5_IJSG_SB_EEENS5_IJSC_S1I_EEEEEEEEaSI_aSI_NS1D_6fusion15FusionCallbacksIS1H_NS1P_17LinearCombinationIaiaiLNS_15FloatRoundStyleE2EEES1J_S1O_JEEENS4_5SM1004TMEM4LOAD26SM100_TMEM_LOAD_32dp32b32xENS4_13SM90_TMA_LOADES19_NS4_39AutoVectorizingCopyWithAssumedAlignmentILi128EEENS4_14SM90_TMA_STOREES19_S21_S21_EEEvvEEEEvNT_6ParamsE --------------------------
	.section	.nv.info._ZN7cutlass13device_kernelINS_4gemm6kernel13GemmUniversalIN4cute5tupleIJiiiiEEENS1_10collective13CollectiveMmaINS1_35MainloopSm100TmaUmmaWarpSpecializedILi3ELi2ELi4ENS5_IJNS4_1CILi2EEESB_NSA_ILi1EEEEEEEENS5_IJNSA_ILi128EEESF_NSA_ILi32EEEEEEaNS5_IJlSC_lEEEaSI_NS4_8TiledMMAINS4_8MMA_AtomIJNS4_21SM100_MMA_S8_2x1SM_SSIaaiLi128ELi128ELNS4_4UMMA5MajorE0ELSN_0ELNSM_8SaturateE0EEEEEENS4_6LayoutINS5_IJSC_SC_SC_EEENS5_IJNSA_ILi0EEEST_ST_EEEEENS5_IJNS4_10UnderscoreESW_SW_EEEEENS4_28SM100_TMA_2SM_LOAD_MULTICASTENS4_14ComposedLayoutINS4_7SwizzleILi1ELi4ELi3EEENS4_18smem_ptr_flag_bitsILi8EEENSR_INS5_IJNSA_ILi8EEESG_EEENS5_IJSG_SC_EEEEEEEvNS4_8identityENS4_18SM100_TMA_2SM_LOADES19_vS1A_EENS_8epilogue10collective18CollectiveEpilogueINS1D_23Sm100TmaWarpSpecializedILi2ELi2ELi32ELb0ELb0EEEJNS5_IJNSA_ILi64EEESF_SG_EEENS5_IJNSR_IS1I_SC_EENSR_INS5_IJSG_SB_EEENS5_IJSC_S1I_EEEEEEEEaSI_aSI_NS1D_6fusion15FusionCallbacksIS1H_NS1P_17LinearCombinationIaiaiLNS_15FloatRoundStyleE2EEES1J_S1O_JEEENS4_5SM1004TMEM4LOAD26SM100_TMEM_LOAD_32dp32b32xENS4_13SM90_TMA_LOADES19_NS4_39AutoVectorizingCopyWithAssumedAlignmentILi128EEENS4_14SM90_TMA_STOREES19_S21_S21_EEEvvEEEEvNT_6ParamsE,"",@"SHT_CUDA_INFO"
	.sectionflags	@""
	.align	4


	//----- nvinfo : EIATTR_CUDA_API_VERSION
	.align		4
        /*0000*/ 	.byte	0x04, 0x37
        /*0002*/ 	.short	(.L_31 - .L_30)
.L_30:
        /*0004*/ 	.word	0x00000082


	//----- nvinfo : EIATTR_KPARAM_INFO
	.align		4
.L_31:
        /*0008*/ 	.byte	0x04, 0x17
        /*000a*/ 	.short	(.L_33 - .L_32)
.L_32:
        /*000c*/ 	.word	0x00000000
        /*0010*/ 	.short	0x0000
        /*0012*/ 	.short	0x0000
        /*0014*/ 	.byte	0x00, 0xf0, 0x01, 0x20


	//----- nvinfo : EIATTR_AT_ENTRY_FRAGMENTS
	.align		4
.L_33:
        /*0018*/ 	.byte	0x04, 0x4f
        /*001a*/ 	.short	(.L_35 - .L_34)


	//   ....[0]....
.L_34:
        /*001c*/ 	.word	0x00000007


	//----- nvinfo : EIATTR_RESERVED_SMEM_USED
	.align		4
.L_35:
        /*0020*/ 	.byte	0x01, 0x41
	.zero		2


	//----- nvinfo : EIATTR_SPARSE_MMA_MASK
	.align		4
        /*0024*/ 	.byte	0x03, 0x50
        /*0026*/ 	.short	0x0000


	//----- nvinfo : EIATTR_TCGEN05_2CTA_USED
	.align		4
        /*0028*/ 	.byte	0x01, 0x52
	.zero		2


	//----- nvinfo : EIATTR_MAXREG_COUNT
	.align		4
        /*002c*/ 	.byte	0x03, 0x1b
        /*002e*/ 	.short	0x00ff


	//----- nvinfo : EIATTR_NUM_BARRIERS
	.align		4
        /*0030*/ 	.byte	0x02, 0x4c
        /*0032*/ 	.byte	0x07
	.zero		1


	//----- nvinfo : EIATTR_EXTERNS
	.align		4
        /*0034*/ 	.byte	0x04, 0x0f
        /*0036*/ 	.short	(.L_37 - .L_36)


	//   ....[0]....
	.align		4
.L_36:
        /*0038*/ 	.word	index@(__assertfail)


	//----- nvinfo : EIATTR_MERCURY_ISA_VERSION
	.align		4
.L_37:
        /*003c*/ 	.byte	0x03, 0x5f
        /*003e*/ 	.short	0x0101


	//----- nvinfo : EIATTR_INT_WARP_WIDE_INSTR_OFFSETS
	.align		4
        /*0040*/ 	.byte	0x04, 0x31
        /*0042*/ 	.short	(.L_39 - .L_38)


	//   ....[0]....
.L_38:
        /*0044*/ 	.word	0x00000d10


	//   ....[1]....
        /*0048*/ 	.word	0x00000db0


	//   ....[2]....
        /*004c*/ 	.word	0x00004070


	//   ....[3]....
        /*0050*/ 	.word	0x000040a0


	//   ....[4]....
        /*0054*/ 	.word	0x000040c0


	//   ....[5]....
        /*0058*/ 	.word	0x00004be0


	//   ....[6]....
        /*005c*/ 	.word	0x00004c80


	//   ....[7]....
        /*0060*/ 	.word	0x00004d30


	//   ....[8]....
        /*0064*/ 	.word	0x00004dd0


	//   ....[9]....
        /*0068*/ 	.word	0x00004ec0


	//   ....[10]....
        /*006c*/ 	.word	0x00004f90


	//----- nvinfo : EIATTR_COOP_GROUP_MASK_REGIDS
	.align		4
.L_39:
        /*0070*/ 	.byte	0x04, 0x29
        /*0072*/ 	.short	(.L_41 - .L_40)


	//   ....[0]....
.L_40:
        /*0074*/ 	.word	0xffffffff


	//   ....[1]....
        /*0078*/ 	.word	0xffffffff


	//   ....[2]....
        /*007c*/ 	.word	0xffffffff


	//   ....[3]....
        /*0080*/ 	.word	0xffffffff


	//   ....[4]....
        /*0084*/ 	.word	0xffffffff


	//   ....[5]....
        /*0088*/ 	.word	0xffffffff


	//   ....[6]....
        /*008c*/ 	.word	0xffffffff


	//   ....[7]....
        /*0090*/ 	.word	0xffffffff


	//   ....[8]....
        /*0094*/ 	.word	0xffffffff


	//   ....[9]....
        /*0098*/ 	.word	0xffffffff


	//   ....[10]....
        /*009c*/ 	.word	0xffffffff


	//   ....[11]....
        /*00a0*/ 	.word	0xffffffff


	//   ....[12]....
        /*00a4*/ 	.word	0xffffffff


	//   ....[13]....
        /*00a8*/ 	.word	0xffffffff


	//----- nvinfo : EIATTR_COOP_GROUP_INSTR_OFFSETS
	.align		4
.L_41:
        /*00ac*/ 	.byte	0x04, 0x28
        /*00ae*/ 	.short	(.L_43 - .L_42)


	//   ....[0]....
.L_42:
        /*00b0*/ 	.word	0x000000b0


	//   ....[1]....
        /*00b4*/ 	.word	0x00000520


	//   ....[2]....
        /*00b8*/ 	.word	0x000006c0


	//   ....[3]....
        /*00bc*/ 	.word	0x00000810


	//   ....[4]....
        /*00c0*/ 	.word	0x00000900


	//   ....[5]....
        /*00c4*/ 	.word	0x00000a60


	//   ....[6]....
        /*00c8*/ 	.word	0x00000bf0


	//   ....[7]....
        /*00cc*/ 	.word	0x00000e30


	//   ....[8]....
        /*00d0*/ 	.word	0x00002180


	//   ....[9]....
        /*00d4*/ 	.word	0x00002fa0


	//   ....[10]....
        /*00d8*/ 	.word	0x00003470


	//   ....[11]....
        /*00dc*/ 	.word	0x000034a0


	//   ....[12]....
        /*00e0*/ 	.word	0x00003f70


	//   ....[13]....
        /*00e4*/ 	.word	0x00004180


	//----- nvinfo : EIATTR_VRC_CTA_INIT_COUNT
	.align		4
.L_43:
        /*00e8*/ 	.byte	0x02, 0x4a
        /*00ea*/ 	.byte	0x80
	.zero		1


	//----- nvinfo : EIATTR_SYSCALL_OFFSETS
	.align		4
        /*00ec*/ 	.byte	0x04, 0x46
        /*00ee*/ 	.short	(.L_45 - .L_44)


	//   ....[0]....
.L_44:
        /*00f0*/ 	.word	0x00005aa0


	//   ....[1]....
        /*00f4*/ 	.word	0x00005be0


	//   ....[2]....
        /*00f8*/ 	.word	0x000063f0


	//   ....[3]....
        /*00fc*/ 	.word	0x000071f0


	//----- nvinfo : EIATTR_MBARRIER_INSTR_OFFSETS
	.align		4
.L_45:
        /*0100*/ 	.byte	0x04, 0x39
        /*0102*/ 	.short	(.L_47 - .L_46)


	//   ....[0]....
.L_46:
        /*0104*/ 	.word	0x00000650
        /*0108*/ 	.word	0x000000ff
        /*010c*/ 	.word	0x00000000
        /*0110*/ 	.short	0x0100
        /*0112*/ 	.byte	0x04
	.zero		1


	//   ....[1]....
        /*0114*/ 	.word	0x00000660
        /*0118*/ 	.word	0x000000ff
        /*011c*/ 	.word	0x00000018
        /*0120*/ 	.short	0x0100
        /*0122*/ 	.byte	0x04
	.zero		1


	//   ....[2]....
        /*0124*/ 	.word	0x00000670
        /*0128*/ 	.word	0x000000ff
        /*012c*/ 	.word	0x00000008
        /*0130*/ 	.short	0x0100
        /*0132*/ 	.byte	0x04
	.zero		1


	//   ....[3]....
        /*0134*/ 	.word	0x00000680
        /*0138*/ 	.word	0x000000ff
        /*013c*/ 	.word	0x00000020
        /*0140*/ 	.short	0x0100
        /*0142*/ 	.byte	0x04
	.zero		1


	//   ....[4]....
        /*0144*/ 	.word	0x00000690
        /*0148*/ 	.word	0x000000ff
        /*014c*/ 	.word	0x00000010
        /*0150*/ 	.short	0x0100
        /*0152*/ 	.byte	0x04
	.zero		1


	//   ....[5]....
        /*0154*/ 	.word	0x000006a0
        /*0158*/ 	.word	0x000000ff
        /*015c*/ 	.word	0x00000028
        /*0160*/ 	.short	0x0100
        /*0162*/ 	.byte	0x04
	.zero		1


	//   ....[6]....
        /*0164*/ 	.word	0x000007c0
        /*0168*/ 	.word	0x000000ff
        /*016c*/ 	.word	0x00000030
        /*0170*/ 	.short	0x0100
        /*0172*/ 	.byte	0x04
	.zero		1


	//   ....[7]....
        /*0174*/ 	.word	0x000007d0
        /*0178*/ 	.word	0x000000ff
        /*017c*/ 	.word	0x00000040
        /*0180*/ 	.short	0x0100
        /*0182*/ 	.byte	0x04
	.zero		1


	//   ....[8]....
        /*0184*/ 	.word	0x000007e0
        /*0188*/ 	.word	0x000000ff
        /*018c*/ 	.word	0x00000038
        /*0190*/ 	.short	0x0100
        /*0192*/ 	.byte	0x04
	.zero		1


	//   ....[9]....
        /*0194*/ 	.word	0x000007f0
        /*0198*/ 	.word	0x000000ff
        /*019c*/ 	.word	0x00000048
        /*01a0*/ 	.short	0x0100
        /*01a2*/ 	.byte	0x04
	.zero		1


	//   ....[10]....
        /*01a4*/ 	.word	0x000008d0
        /*01a8*/ 	.word	0x000000ff
        /*01ac*/ 	.word	0x00000050
        /*01b0*/ 	.short	0x0100
        /*01b2*/ 	.byte	0x06
	.zero		1


	//   ....[11]....
        /*01b4*/ 	.word	0x000008e0
        /*01b8*/ 	.word	0x000000ff
        /*01bc*/ 	.word	0x00000058
        /*01c0*/ 	.short	0x0100
        /*01c2*/ 	.byte	0x06
	.zero		1


	//   ....[12]....
        /*01c4*/ 	.word	0x00000a10
        /*01c8*/ 	.word	0x000000ff
        /*01cc*/ 	.word	0x00000060
        /*01d0*/ 	.short	0x0100
        /*01d2*/ 	.byte	0x06
	.zero		1


	//   ....[13]....
        /*01d4*/ 	.word	0x00000a20
        /*01d8*/ 	.word	0x000000ff
        /*01dc*/ 	.word	0x00000070
        /*01e0*/ 	.short	0x0100
        /*01e2*/ 	.byte	0x06
	.zero		1


	//   ....[14]....
        /*01e4*/ 	.word	0x00000a30
        /*01e8*/ 	.word	0x000000ff
        /*01ec*/ 	.word	0x00000068
        /*01f0*/ 	.short	0x0100
        /*01f2*/ 	.byte	0x06
	.zero		1


	//   ....[15]....
        /*01f4*/ 	.word	0x00000a40
        /*01f8*/ 	.word	0x000000ff
        /*01fc*/ 	.word	0x00000078
        /*0200*/ 	.short	0x0100
        /*0202*/ 	.byte	0x06
	.zero		1


	//   ....[16]....
        /*0204*/ 	.word	0x00000b60
        /*0208*/ 	.word	0x000000ff
        /*020c*/ 	.word	0x00000080
        /*0210*/ 	.short	0x0100
        /*0212*/ 	.byte	0x04
	.zero		1


	//   ....[17]....
        /*0214*/ 	.word	0x00000b70
        /*0218*/ 	.word	0x000000ff
        /*021c*/ 	.word	0x000000a0
        /*0220*/ 	.short	0x0100
        /*0222*/ 	.byte	0x04
	.zero		1


	//   ....[18]....
        /*0224*/ 	.word	0x00000b80
        /*0228*/ 	.word	0x000000ff
        /*022c*/ 	.word	0x00000088
        /*0230*/ 	.short	0x0100
        /*0232*/ 	.byte	0x04
	.zero		1


	//   ....[19]....
        /*0234*/ 	.word	0x00000b90
        /*0238*/ 	.word	0x000000ff
        /*023c*/ 	.word	0x000000a8
        /*0240*/ 	.short	0x0100
        /*0242*/ 	.byte	0x04
	.zero		1


	//   ....[20]....
        /*0244*/ 	.word	0x00000ba0
        /*0248*/ 	.word	0x000000ff
        /*024c*/ 	.word	0x00000090
        /*0250*/ 	.short	0x0100
        /*0252*/ 	.byte	0x04
	.zero		1


	//   ....[21]....
        /*0254*/ 	.word	0x00000bb0
        /*0258*/ 	.word	0x000000ff
        /*025c*/ 	.word	0x000000b0
        /*0260*/ 	.short	0x0100
        /*0262*/ 	.byte	0x04
	.zero		1


	//   ....[22]....
        /*0264*/ 	.word	0x00000bc0
        /*0268*/ 	.word	0x000000ff
        /*026c*/ 	.word	0x00000098
        /*0270*/ 	.short	0x0100
        /*0272*/ 	.byte	0x04
	.zero		1


	//   ....[23]....
        /*0274*/ 	.word	0x00000bd0
        /*0278*/ 	.word	0x000000ff
        /*027c*/ 	.word	0x000000b8
        /*0280*/ 	.short	0x0100
        /*0282*/ 	.byte	0x04
	.zero		1


	//   ....[24]....
        /*0284*/ 	.word	0x00000cc0
        /*0288*/ 	.word	0x000000ff
        /*028c*/ 	.word	0x000000c0
        /*0290*/ 	.short	0x0100
        /*0292*/ 	.byte	0x04
	.zero		1


	//   ....[25]....
        /*0294*/ 	.word	0x00000cd0
        /*0298*/ 	.word	0x000000ff
        /*029c*/ 	.word	0x000000d0
        /*02a0*/ 	.short	0x0100
        /*02a2*/ 	.byte	0x04
	.zero		1


	//   ....[26]....
        /*02a4*/ 	.word	0x00000ce0
        /*02a8*/ 	.word	0x000000ff
        /*02ac*/ 	.word	0x000000c8
        /*02b0*/ 	.short	0x0100
        /*02b2*/ 	.byte	0x04
	.zero		1


	//   ....[27]....
        /*02b4*/ 	.word	0x00000cf0
        /*02b8*/ 	.word	0x000000ff
        /*02bc*/ 	.word	0x000000d8
        /*02c0*/ 	.short	0x0100
        /*02c2*/ 	.byte	0x04
	.zero		1


	//   ....[28]....
        /*02c4*/ 	.word	0x00000df0
        /*02c8*/ 	.word	0x000000ff
        /*02cc*/ 	.word	0x000000e0
        /*02d0*/ 	.short	0x0100
        /*02d2*/ 	.byte	0x06
	.zero		1


	//   ....[29]....
        /*02d4*/ 	.word	0x000019a0
        /*02d8*/ 	.word	0x00000000
        /*02dc*/ 	.word	0x000000d0
        /*02e0*/ 	.short	0x010a
        /*02e2*/ 	.byte	0xff
	.zero		1


	//   ....[30]....
        /*02e4*/ 	.word	0x000019d0
        /*02e8*/ 	.word	0x00000000
        /*02ec*/ 	.word	0x000000c0
        /*02f0*/ 	.short	0x0101
        /*02f2*/ 	.byte	0xff
	.zero		1


	//   ....[31]....
        /*02f4*/ 	.word	0x00001a90
        /*02f8*/ 	.word	0x000000ff
        /*02fc*/ 	.word	0x00000018
        /*0300*/ 	.short	0x010a
        /*0302*/ 	.byte	0x04
	.zero		1


	//   ....[32]....
        /*0304*/ 	.word	0x00001b60
        /*0308*/ 	.word	0x000000ff
        /*030c*/ 	.word	0x00000018
        /*0310*/ 	.short	0x010a
        /*0312*/ 	.byte	0x21
	.zero		1


	//   ....[33]....
        /*0314*/ 	.word	0x00001d10
        /*0318*/ 	.word	0x000000ff
        /*031c*/ 	.word	0x00000018
        /*0320*/ 	.short	0x010a
        /*0322*/ 	.byte	0x05
	.zero		1


	//   ....[34]....
        /*0324*/ 	.word	0x00001e20
        /*0328*/ 	.word	0x000000ff
        /*032c*/ 	.word	0x00000058
        /*0330*/ 	.short	0x0101
        /*0332*/ 	.byte	0x06
	.zero		1


	//   ....[35]....
        /*0334*/ 	.word	0x00001e40
        /*0338*/ 	.word	0x000000ff
        /*033c*/ 	.word	0x00000018
        /*0340*/ 	.short	0x010a
        /*0342*/ 	.byte	0x04
	.zero		1


	//   ....[36]....
        /*0344*/ 	.word	0x00001ec0
        /*0348*/ 	.word	0x000000ff
        /*034c*/ 	.word	0x00000018
        /*0350*/ 	.short	0x010a
        /*0352*/ 	.byte	0x11
	.zero		1


	//   ....[37]....
        /*0354*/ 	.word	0x00002050
        /*0358*/ 	.word	0x000000ff
        /*035c*/ 	.word	0x00000018
        /*0360*/ 	.short	0x010a
        /*0362*/ 	.byte	0x05
	.zero		1


	//   ....[38]....
        /*0364*/ 	.word	0x000021b0
        /*0368*/ 	.word	0x00000003
        /*036c*/ 	.word	0x00000060
        /*0370*/ 	.short	0x010a
        /*0372*/ 	.byte	0xff
	.zero		1


	//   ....[39]....
        /*0374*/ 	.word	0x00002300
        /*0378*/ 	.word	0x00000000
        /*037c*/ 	.word	0x00000000
        /*0380*/ 	.short	0x0101
        /*0382*/ 	.byte	0xff
	.zero		1


	//   ....[40]....
        /*0384*/ 	.word	0x000028b0
        /*0388*/ 	.word	0x000000ff
        /*038c*/ 	.word	0x00000000
        /*0390*/ 	.short	0x010a
        /*0392*/ 	.byte	0x04
	.zero		1


	//   ....[41]....
        /*0394*/ 	.word	0x00002940
        /*0398*/ 	.word	0x000000ff
        /*039c*/ 	.word	0x00000000
        /*03a0*/ 	.short	0x010a
        /*03a2*/ 	.byte	0x05
	.zero		1


	//   ....[42]....
        /*03a4*/ 	.word	0x000029e0
        /*03a8*/ 	.word	0x00000000
        /*03ac*/ 	.word	0x00000000
        /*03b0*/ 	.short	0x010a
        /*03b2*/ 	.byte	0xff
	.zero		1


	//   ....[43]....
        /*03b4*/ 	.word	0x00002b00
        /*03b8*/ 	.word	0x00000002
        /*03bc*/ 	.word	0x000000c0
        /*03c0*/ 	.short	0x010a
        /*03c2*/ 	.byte	0xff
	.zero		1


	//   ....[44]....
        /*03c4*/ 	.word	0x00002b70
        /*03c8*/ 	.word	0x00000002
        /*03cc*/ 	.word	0x00000000
        /*03d0*/ 	.short	0x0101
        /*03d2*/ 	.byte	0xff
	.zero		1


	//   ....[45]....
        /*03d4*/ 	.word	0x00002b90
        /*03d8*/ 	.word	0x000000ff
        /*03dc*/ 	.word	0x00000070
        /*03e0*/ 	.short	0x010a
        /*03e2*/ 	.byte	0x04
	.zero		1


	//   ....[46]....
        /*03e4*/ 	.word	0x00002cb0
        /*03e8*/ 	.word	0x00000002
        /*03ec*/ 	.word	0x00000060
        /*03f0*/ 	.short	0x010a
        /*03f2*/ 	.byte	0xff
	.zero		1


	//   ....[47]....
        /*03f4*/ 	.word	0x00002db0
        /*03f8*/ 	.word	0x00000002
        /*03fc*/ 	.word	0x00000000
        /*0400*/ 	.short	0x0101
        /*0402*/ 	.byte	0xff
	.zero		1


	//   ....[48]....
        /*0404*/ 	.word	0x00002e40
        /*0408*/ 	.word	0x000000ff
        /*040c*/ 	.word	0x00000070
        /*0410*/ 	.short	0x0106
        /*0412*/ 	.byte	0x04
	.zero		1


	//   ....[49]....
        /*0414*/ 	.word	0x00002e60
        /*0418*/ 	.word	0x000000ff
        /*041c*/ 	.word	0x00000070
        /*0420*/ 	.short	0x010a
        /*0422*/ 	.byte	0x04
	.zero		1


	//   ....[50]....
        /*0424*/ 	.word	0x00002ef0
        /*0428*/ 	.word	0x000000ff
        /*042c*/ 	.word	0x00000070
        /*0430*/ 	.short	0x0106
        /*0432*/ 	.byte	0x07
	.zero		1


	//   ....[51]....
        /*0434*/ 	.word	0x00002f30
        /*0438*/ 	.word	0x00000000
        /*043c*/ 	.word	0x00000070
        /*0440*/ 	.short	0x010a
        /*0442*/ 	.byte	0xff
	.zero		1


	//   ....[52]....
        /*0444*/ 	.word	0x00003170
        /*0448*/ 	.word	0x000000ff
        /*044c*/ 	.word	0x00000008
        /*0450*/ 	.short	0x010a
        /*0452*/ 	.byte	0x05
	.zero		1


	//   ....[53]....
        /*0454*/ 	.word	0x00003190
        /*0458*/ 	.word	0x000000ff
        /*045c*/ 	.word	0x00000008
        /*0460*/ 	.short	0x010a
        /*0462*/ 	.byte	0x05
	.zero		1


	//   ....[54]....
        /*0464*/ 	.word	0x00003320
        /*0468*/ 	.word	0x000000ff
        /*046c*/ 	.word	0x00000008
        /*0470*/ 	.short	0x010a
        /*0472*/ 	.byte	0x05
	.zero		1


	//   ....[55]....
        /*0474*/ 	.word	0x00003340
        /*0478*/ 	.word	0x000000ff
        /*047c*/ 	.word	0x00000008
        /*0480*/ 	.short	0x010a
        /*0482*/ 	.byte	0x05
	.zero		1


	//   ....[56]....
        /*0484*/ 	.word	0x00003400
        /*0488*/ 	.word	0x000000ff
        /*048c*/ 	.word	0x00000000
        /*0490*/ 	.short	0x0101
        /*0492*/ 	.byte	0x04
	.zero		1


	//   ....[57]....
        /*0494*/ 	.word	0x000036e0
        /*0498*/ 	.word	0x00000000
        /*049c*/ 	.word	0x00000060
        /*04a0*/ 	.short	0x010a
        /*04a2*/ 	.byte	0xff
	.zero		1


	//   ....[58]....
        /*04a4*/ 	.word	0x000037a0
        /*04a8*/ 	.word	0x00000000
        /*04ac*/ 	.word	0x00000000
        /*04b0*/ 	.short	0x0101
        /*04b2*/ 	.byte	0xff
	.zero		1


	//   ....[59]....
        /*04b4*/ 	.word	0x00003850
        /*04b8*/ 	.word	0x000000ff
        /*04bc*/ 	.word	0x00000000
        /*04c0*/ 	.short	0x010a
        /*04c2*/ 	.byte	0x04
	.zero		1


	//   ....[60]....
        /*04c4*/ 	.word	0x00003860
        /*04c8*/ 	.word	0x000000ff
        /*04cc*/ 	.word	0x000000a0
        /*04d0*/ 	.short	0x010a
        /*04d2*/ 	.byte	0x13
	.zero		1


	//   ....[61]....
        /*04d4*/ 	.word	0x00003920
        /*04d8*/ 	.word	0x000000ff
        /*04dc*/ 	.word	0x00000000
        /*04e0*/ 	.short	0x010a
        /*04e2*/ 	.byte	0x06
	.zero		1


	//   ....[62]....
        /*04e4*/ 	.word	0x00003a40
        /*04e8*/ 	.word	0x000000ff
        /*04ec*/ 	.word	0x00000000
        /*04f0*/ 	.short	0x010a
        /*04f2*/ 	.byte	0x04
	.zero		1


	//   ....[63]....
        /*04f4*/ 	.word	0x00003c60
        /*04f8*/ 	.word	0x000000ff
        /*04fc*/ 	.word	0x00000000
        /*0500*/ 	.short	0x010a
        /*0502*/ 	.byte	0x04
	.zero		1


	//   ....[64]....
        /*0504*/ 	.word	0x00003cf0
        /*0508*/ 	.word	0x000000ff
        /*050c*/ 	.word	0x00000000
        /*0510*/ 	.short	0x010a
        /*0512*/ 	.byte	0x05
	.zero		1


	//   ....[65]....
        /*0514*/ 	.word	0x00003d80
        /*0518*/ 	.word	0x000000ff
        /*051c*/ 	.word	0x00000000
        /*0520*/ 	.short	0x010a
        /*0522*/ 	.byte	0x05
	.zero		1


	//   ....[66]....
        /*0524*/ 	.word	0x00003e20
        /*0528*/ 	.word	0x00000000
        /*052c*/ 	.word	0x00000000
        /*0530*/ 	.short	0x010a
        /*0532*/ 	.byte	0xff
	.zero		1


	//   ....[67]....
        /*0534*/ 	.word	0x00003e60
        /*0538*/ 	.word	0x00000000
        /*053c*/ 	.word	0x00000000
        /*0540*/ 	.short	0x010a
        /*0542*/ 	.byte	0xff
	.zero		1


	//   ....[68]....
        /*0544*/ 	.word	0x00003ed0
        /*0548*/ 	.word	0x000000ff
        /*054c*/ 	.word	0x00000000
        /*0550*/ 	.short	0x0101
        /*0552*/ 	.byte	0x04
	.zero		1


	//   ....[69]....
        /*0554*/ 	.word	0x00003f10
        /*0558*/ 	.word	0x000000ff
        /*055c*/ 	.word	0x000000e0
        /*0560*/ 	.short	0x010a
        /*0562*/ 	.byte	0x0d
	.zero		1


	//   ....[70]....
        /*0564*/ 	.word	0x00003f60
        /*0568*/ 	.word	0x000000ff
        /*056c*/ 	.word	0x00000000
        /*0570*/ 	.short	0x0101
        /*0572*/ 	.byte	0x04
	.zero		1


	//   ....[71]....
        /*0574*/ 	.word	0x000043e0
        /*0578*/ 	.word	0x0000000c
        /*057c*/ 	.word	0x00000060
        /*0580*/ 	.short	0x010a
        /*0582*/ 	.byte	0xff
	.zero		1


	//   ....[72]....
        /*0584*/ 	.word	0x00004550
        /*0588*/ 	.word	0x00000000
        /*058c*/ 	.word	0x00000000
        /*0590*/ 	.short	0x0101
        /*0592*/ 	.byte	0xff
	.zero		1


	//   ....[73]....
        /*0594*/ 	.word	0x000049e0
        /*0598*/ 	.word	0x000000ff
        /*059c*/ 	.word	0x00000058
        /*05a0*/ 	.short	0x010a
        /*05a2*/ 	.byte	0x15
	.zero		1


	//   ....[74]....
        /*05a4*/ 	.word	0x00004b60
        /*05a8*/ 	.word	0x000000ff
        /*05ac*/ 	.word	0x00000040
        /*05b0*/ 	.short	0x010a
        /*05b2*/ 	.byte	0x15
	.zero		1


	//   ....[75]....
        /*05b4*/ 	.word	0x00004d50
        /*05b8*/ 	.word	0x000000ff
        /*05bc*/ 	.word	0x00000030
        /*05c0*/ 	.short	0x010b
        /*05c2*/ 	.byte	0x15
	.zero		1


	//   ....[76]....
        /*05c4*/ 	.word	0x00004d60
        /*05c8*/ 	.word	0x000000ff
        /*05cc*/ 	.word	0x00000000
        /*05d0*/ 	.short	0x0101
        /*05d2*/ 	.byte	0x06
	.zero		1


	//   ....[77]....
        /*05d4*/ 	.word	0x00004d70
        /*05d8*/ 	.word	0x000000ff
        /*05dc*/ 	.word	0x00000048
        /*05e0*/ 	.short	0x010a
        /*05e2*/ 	.byte	0x15
	.zero		1


	//   ....[78]....
        /*05e4*/ 	.word	0x00004fb0
        /*05e8*/ 	.word	0x000000ff
        /*05ec*/ 	.word	0x00000038
        /*05f0*/ 	.short	0x010b
        /*05f2*/ 	.byte	0x15
	.zero		1


	//   ....[79]....
        /*05f4*/ 	.word	0x00004fc0
        /*05f8*/ 	.word	0x000000ff
        /*05fc*/ 	.word	0x00000000
        /*0600*/ 	.short	0x0101
        /*0602*/ 	.byte	0x25
	.zero		1


	//   ....[80]....
        /*0604*/ 	.word	0x00005000
        /*0608*/ 	.word	0x000000ff
        /*060c*/ 	.word	0x00000040
        /*0610*/ 	.short	0x010a
        /*0612*/ 	.byte	0x15
	.zero		1


	//   ....[81]....
        /*0614*/ 	.word	0x00005040
        /*0618*/ 	.word	0x00000000
        /*061c*/ 	.word	0x00000048
        /*0620*/ 	.short	0x010a
        /*0622*/ 	.byte	0xff
	.zero		1


	//   ....[82]....
        /*0624*/ 	.word	0x00005340
        /*0628*/ 	.word	0x00000003
        /*062c*/ 	.word	0x00000060
        /*0630*/ 	.short	0x010a
        /*0632*/ 	.byte	0xff
	.zero		1


	//   ....[83]....
        /*0634*/ 	.word	0x000054c0
        /*0638*/ 	.word	0x00000000
        /*063c*/ 	.word	0x00000000
        /*0640*/ 	.short	0x0101
        /*0642*/ 	.byte	0xff
	.zero		1


	//   ....[84]....
        /*0644*/ 	.word	0x00005fb0
        /*0648*/ 	.word	0x00000004
        /*064c*/ 	.word	0x00000030
        /*0650*/ 	.short	0x010a
        /*0652*/ 	.byte	0xff
	.zero		1


	//   ....[85]....
        /*0654*/ 	.word	0x00005fc0
        /*0658*/ 	.word	0x00000050
        /*065c*/ 	.word	0x00000080
        /*0660*/ 	.short	0x010a
        /*0662*/ 	.byte	0xff
	.zero		1


	//   ....[86]....
        /*0664*/ 	.word	0x00006130
        /*0668*/ 	.word	0x00000004
        /*066c*/ 	.word	0x00000030
        /*0670*/ 	.short	0x010a
        /*0672*/ 	.byte	0xff
	.zero		1


	//   ....[87]....
        /*0674*/ 	.word	0x00006250
        /*0678*/ 	.word	0x00000000
        /*067c*/ 	.word	0x00000000
        /*0680*/ 	.short	0x0101
        /*0682*/ 	.byte	0xff
	.zero		1


	//   ....[88]....
        /*0684*/ 	.word	0x000062d0
        /*0688*/ 	.word	0x00000050
        /*068c*/ 	.word	0x00000080
        /*0690*/ 	.short	0x010a
        /*0692*/ 	.byte	0xff
	.zero		1


	//   ....[89]....
        /*0694*/ 	.word	0x00006ea0
        /*0698*/ 	.word	0x00000003
        /*069c*/ 	.word	0x00000030
        /*06a0*/ 	.short	0x010a
        /*06a2*/ 	.byte	0xff
	.zero		1


	//   ....[90]....
        /*06a4*/ 	.word	0x00006f50
        /*06a8*/ 	.word	0x00000003
        /*06ac*/ 	.word	0x00000030
        /*06b0*/ 	.short	0x010a
        /*06b2*/ 	.byte	0xff
	.zero		1


	//   ....[91]....
        /*06b4*/ 	.word	0x00007070
        /*06b8*/ 	.word	0x00000000
        /*06bc*/ 	.word	0x00000000
        /*06c0*/ 	.short	0x0101
        /*06c2*/ 	.byte	0xff
	.zero		1


	//   ....[92]....
        /*06c4*/ 	.word	0x00007330
        /*06c8*/ 	.word	0x00000050
        /*06cc*/ 	.word	0x00000000
        /*06d0*/ 	.short	0x0101
        /*06d2*/ 	.byte	0xff
	.zero		1


	//   ....[93]....
        /*06d4*/ 	.word	0x00007db0
        /*06d8*/ 	.word	0x00000000
        /*06dc*/ 	.word	0x000000d0
        /*06e0*/ 	.short	0x010a
        /*06e2*/ 	.byte	0xff
	.zero		1


	//   ....[94]....
        /*06e4*/ 	.word	0x00007e10
        /*06e8*/ 	.word	0x00000000
        /*06ec*/ 	.word	0x00000018
        /*06f0*/ 	.short	0x010a
        /*06f2*/ 	.byte	0xff
	.zero		1


	//   ....[95]....
        /*06f4*/ 	.word	0x00007e70
        /*06f8*/ 	.word	0x00000000
        /*06fc*/ 	.word	0x00000018
        /*0700*/ 	.short	0x010a
        /*0702*/ 	.byte	0xff
	.zero		1


	//   ....[96]....
        /*0704*/ 	.word	0x00007ec0
        /*0708*/ 	.word	0x00000003
        /*070c*/ 	.word	0x00000060
        /*0710*/ 	.short	0x010a
        /*0712*/ 	.byte	0xff
	.zero		1


	//   ....[97]....
        /*0714*/ 	.word	0x00007f20
        /*0718*/ 	.word	0x00000000
        /*071c*/ 	.word	0x00000000
        /*0720*/ 	.short	0x010a
        /*0722*/ 	.byte	0xff
	.zero		1


	//   ....[98]....
        /*0724*/ 	.word	0x00007f80
        /*0728*/ 	.word	0x00000000
        /*072c*/ 	.word	0x00000000
        /*0730*/ 	.short	0x010a
        /*0732*/ 	.byte	0xff
	.zero		1


	//   ....[99]....
        /*0734*/ 	.word	0x00007fd0
        /*0738*/ 	.word	0x00000002
        /*073c*/ 	.word	0x000000c0
        /*0740*/ 	.short	0x010a
        /*0742*/ 	.byte	0xff
	.zero		1


	//   ....[100]....
        /*0744*/ 	.word	0x00008030
        /*0748*/ 	.word	0x00000002
        /*074c*/ 	.word	0x00000070
        /*0750*/ 	.short	0x010a
        /*0752*/ 	.byte	0xff
	.zero		1


	//   ....[101]....
        /*0754*/ 	.word	0x00008080
        /*0758*/ 	.word	0x00000002
        /*075c*/ 	.word	0x00000060
        /*0760*/ 	.short	0x010a
        /*0762*/ 	.byte	0xff
	.zero		1


	//   ....[102]....
        /*0764*/ 	.word	0x000080e0
        /*0768*/ 	.word	0x00000000
        /*076c*/ 	.word	0x00000070
        /*0770*/ 	.short	0x010a
        /*0772*/ 	.byte	0xff
	.zero		1


	//   ....[103]....
        /*0774*/ 	.word	0x00008140
        /*0778*/ 	.word	0x00000005
        /*077c*/ 	.word	0x00000008
        /*0780*/ 	.short	0x010a
        /*0782*/ 	.byte	0xff
	.zero		1


	//   ....[104]....
        /*0784*/ 	.word	0x00008220
        /*0788*/ 	.word	0x00000000
        /*078c*/ 	.word	0x00000008
        /*0790*/ 	.short	0x010a
        /*0792*/ 	.byte	0xff
	.zero		1


	//   ....[105]....
        /*0794*/ 	.word	0x00008270
        /*0798*/ 	.word	0x00000000
        /*079c*/ 	.word	0x00000060
        /*07a0*/ 	.short	0x010a
        /*07a2*/ 	.byte	0xff
	.zero		1


	//   ....[106]....
        /*07a4*/ 	.word	0x000082d0
        /*07a8*/ 	.word	0x00000000
        /*07ac*/ 	.word	0x000000a0
        /*07b0*/ 	.short	0x010a
        /*07b2*/ 	.byte	0xff
	.zero		1


	//   ....[107]....
        /*07b4*/ 	.word	0x00008330
        /*07b8*/ 	.word	0x00000000
        /*07bc*/ 	.word	0x00000000
        /*07c0*/ 	.short	0x010a
        /*07c2*/ 	.byte	0xff
	.zero		1


	//   ....[108]....
        /*07c4*/ 	.word	0x00008390
        /*07c8*/ 	.word	0x00000000
        /*07cc*/ 	.word	0x00000000
        /*07d0*/ 	.short	0x010a
        /*07d2*/ 	.byte	0xff
	.zero		1


	//   ....[109]....
        /*07d4*/ 	.word	0x000083f0
        /*07d8*/ 	.word	0x00000000
        /*07dc*/ 	.word	0x00000000
        /*07e0*/ 	.short	0x010a
        /*07e2*/ 	.byte	0xff
	.zero		1


	//   ....[110]....
        /*07e4*/ 	.word	0x00008450
        /*07e8*/ 	.word	0x00000000
        /*07ec*/ 	.word	0x00000000
        /*07f0*/ 	.short	0x010a
        /*07f2*/ 	.byte	0xff
	.zero		1


	//   ....[111]....
        /*07f4*/ 	.word	0x000084b0
        /*07f8*/ 	.word	0x00000000
        /*07fc*/ 	.word	0x000000e0
        /*0800*/ 	.short	0x010a
        /*0802*/ 	.byte	0xff
	.zero		1


	//   ....[112]....
        /*0804*/ 	.word	0x00008500
        /*0808*/ 	.word	0x0000000c
        /*080c*/ 	.word	0x00000060
        /*0810*/ 	.short	0x010a
        /*0812*/ 	.byte	0xff
	.zero		1


	//   ....[113]....
        /*0814*/ 	.word	0x00008560
        /*0818*/ 	.word	0x00000000
        /*081c*/ 	.word	0x00000058
        /*0820*/ 	.short	0x010a
        /*0822*/ 	.byte	0xff
	.zero		1


	//   ....[114]....
        /*0824*/ 	.word	0x000085c0
        /*0828*/ 	.word	0x00000000
        /*082c*/ 	.word	0x00000040
        /*0830*/ 	.short	0x010a
        /*0832*/ 	.byte	0xff
	.zero		1


	//   ....[115]....
        /*0834*/ 	.word	0x00008620
        /*0838*/ 	.word	0x00000000
        /*083c*/ 	.word	0x00000048
        /*0840*/ 	.short	0x010a
        /*0842*/ 	.byte	0xff
	.zero		1


	//   ....[116]....
        /*0844*/ 	.word	0x00008680
        /*0848*/ 	.word	0x00000000
        /*084c*/ 	.word	0x00000040
        /*0850*/ 	.short	0x010a
        /*0852*/ 	.byte	0xff
	.zero		1


	//   ....[117]....
        /*0854*/ 	.word	0x000086d0
        /*0858*/ 	.word	0x00000003
        /*085c*/ 	.word	0x00000060
        /*0860*/ 	.short	0x010a
        /*0862*/ 	.byte	0xff
	.zero		1


	//   ....[118]....
        /*0864*/ 	.word	0x00008720
        /*0868*/ 	.word	0x00000004
        /*086c*/ 	.word	0x00000030
        /*0870*/ 	.short	0x010a
        /*0872*/ 	.byte	0xff
	.zero		1


	//   ....[119]....
        /*0874*/ 	.word	0x00008770
        /*0878*/ 	.word	0x00000050
        /*087c*/ 	.word	0x00000080
        /*0880*/ 	.short	0x010a
        /*0882*/ 	.byte	0xff
	.zero		1


	//   ....[120]....
        /*0884*/ 	.word	0x000087c0
        /*0888*/ 	.word	0x00000003
        /*088c*/ 	.word	0x00000030
        /*0890*/ 	.short	0x010a
        /*0892*/ 	.byte	0xff
	.zero		1


	//----- nvinfo : EIATTR_NUM_MBARRIERS
	.align		4
.L_47:
        /*0894*/ 	.byte	0x03, 0x38
        /*0896*/ 	.short	0x001d


	//----- nvinfo : EIATTR_EXIT_INSTR_OFFSETS
	.align		4
        /*0898*/ 	.byte	0x04, 0x1c
        /*089a*/ 	.short	(.L_49 - .L_48)


	//   ....[0]....
.L_48:
        /*089c*/ 	.word	0x00002a10


	//   ....[1]....
        /*08a0*/ 	.word	0x00002f00


	//   ....[2]....
        /*08a4*/ 	.word	0x00002f60


	//   ....[3]....
        /*08a8*/ 	.word	0x00004190


	//   ....[4]....
        /*08ac*/ 	.word	0x00005070


	//   ....[5]....
        /*08b0*/ 	.word	0x000050b0


	//   ....[6]....
        /*08b4*/ 	.word	0x00007da0


	//----- nvinfo : EIATTR_MAX_THREADS
	.align		4
.L_49:
        /*08b8*/ 	.byte	0x04, 0x05
        /*08ba*/ 	.short	(.L_51 - .L_50)
.L_50:
        /*08bc*/ 	.word	0x00000100
        /*08c0*/ 	.word	0x00000001
        /*08c4*/ 	.word	0x00000001


	//----- nvinfo : EIATTR_CRS_STACK_SIZE
	.align		4
.L_51:
        /*08c8*/ 	.byte	0x04, 0x1e
        /*08ca*/ 	.short	(.L_53 - .L_52)
.L_52:
        /*08cc*/ 	.word	0x00000000


	//----- nvinfo : EIATTR_CBANK_PARAM_SIZE
	.align		4
.L_53:
        /*08d0*/ 	.byte	0x03, 0x19
        /*08d2*/ 	.short	0x0800


	//----- nvinfo : EIATTR_PARAM_CBANK
	.align		4
        /*08d4*/ 	.byte	0x04, 0x0a
        /*08d6*/ 	.short	(.L_55 - .L_54)
	.align		4
.L_54:
        /*08d8*/ 	.word	index@(.nv.constant0._ZN7cutlass13device_kernelINS_4gemm6kernel13GemmUniversalIN4cute5tupleIJiiiiEEENS1_10collective13CollectiveMmaINS1_35MainloopSm100TmaUmmaWarpSpecializedILi3ELi2ELi4ENS5_IJNS4_1CILi2EEESB_NSA_ILi1EEEEEEEENS5_IJNSA_ILi128EEESF_NSA_ILi32EEEEEEaNS5_IJlSC_lEEEaSI_NS4_8TiledMMAINS4_8MMA_AtomIJNS4_21SM100_MMA_S8_2x1SM_SSIaaiLi128ELi128ELNS4_4UMMA5MajorE0ELSN_0ELNSM_8SaturateE0EEEEEENS4_6LayoutINS5_IJSC_SC_SC_EEENS5_IJNSA_ILi0EEEST_ST_EEEEENS5_IJNS4_10UnderscoreESW_SW_EEEEENS4_28SM100_TMA_2SM_LOAD_MULTICASTENS4_14ComposedLayoutINS4_7SwizzleILi1ELi4ELi3EEENS4_18smem_ptr_flag_bitsILi8EEENSR_INS5_IJNSA_ILi8EEESG_EEENS5_IJSG_SC_EEEEEEEvNS4_8identityENS4_18SM100_TMA_2SM_LOADES19_vS1A_EENS_8epilogue10collective18CollectiveEpilogueINS1D_23Sm100TmaWarpSpecializedILi2ELi2ELi32ELb0ELb0EEEJNS5_IJNSA_ILi64EEESF_SG_EEENS5_IJNSR_IS1I_SC_EENSR_INS5_IJSG_SB_EEENS5_IJSC_S1I_EEEEEEEEaSI_aSI_NS1D_6fusion15FusionCallbacksIS1H_NS1P_17LinearCombinationIaiaiLNS_15FloatRoundStyleE2EEES1J_S1O_JEEENS4_5SM1004TMEM4LOAD26SM100_TMEM_LOAD_32dp32b32xENS4_13SM90_TMA_LOADES19_NS4_39AutoVectorizingCopyWithAssumedAlignmentILi128EEENS4_14SM90_TMA_STOREES19_S21_S21_EEEvvEEEEvNT_6ParamsE)
        /*08dc*/ 	.short	0x0380
        /*08de*/ 	.short	0x0800


	//----- nvinfo : EIATTR_SW_WAR
	.align		4
.L_55:
        /*08e0*/ 	.byte	0x04, 0x36
        /*08e2*/ 	.short	(.L_57 - .L_56)
.L_56:
        /*08e4*/ 	.word	0x00000008
.L_57:


//--------------------- .nv.callgraph             --------------------------
	.section	.nv.callgraph,"",@"SHT_CUDA_CALLGRAPH"
	.align	4
	.sectionentsize	8
	.align		4
        /*0000*/ 	.word	0x00000000
	.align		4
        /*0004*/ 	.word	0xffffffff
	.align		4
        /*0008*/ 	.word	index@(_ZN7cutlass13device_kernelINS_4gemm6kernel13GemmUniversalIN4cute5tupleIJiiiiEEENS1_10collective13CollectiveMmaINS1_35MainloopSm100TmaUmmaWarpSpecializedILi3ELi2ELi4ENS5_IJNS4_1CILi2EEESB_NSA_ILi1EEEEEEEENS5_IJNSA_ILi128EEESF_NSA_ILi32EEEEEEaNS5_IJlSC_lEEEaSI_NS4_8TiledMMAINS4_8MMA_AtomIJNS4_21SM100_MMA_S8_2x1SM_SSIaaiLi128ELi128ELNS4_4UMMA5MajorE0ELSN_0ELNSM_8SaturateE0EEEEEENS4_6LayoutINS5_IJSC_SC_SC_EEENS5_IJNSA_ILi0EEEST_ST_EEEEENS5_IJNS4_10UnderscoreESW_SW_EEEEENS4_28SM100_TMA_2SM_LOAD_MULTICASTENS4_14ComposedLayoutINS4_7SwizzleILi1ELi4ELi3EEENS4_18smem_ptr_flag_bitsILi8EEENSR_INS5_IJNSA_ILi8EEESG_EEENS5_IJSG_SC_EEEEEEEvNS4_8identityENS4_18SM100_TMA_2SM_LOADES19_vS1A_EENS_8epilogue10collective18CollectiveEpilogueINS1D_23Sm100TmaWarpSpecializedILi2ELi2ELi32ELb0ELb0EEEJNS5_IJNSA_ILi64EEESF_SG_EEENS5_IJNSR_IS1I_SC_EENSR_INS5_IJSG_SB_EEENS5_IJSC_S1I_EEEEEEEEaSI_aSI_NS1D_6fusion15FusionCallbacksIS1H_NS1P_17LinearCombinationIaiaiLNS_15FloatRoundStyleE2EEES1J_S1O_JEEENS4_5SM1004TMEM4LOAD26SM100_TMEM_LOAD_32dp32b32xENS4_13SM90_TMA_LOADES19_NS4_39AutoVectorizingCopyWithAssumedAlignmentILi128EEENS4_14SM90_TMA_STOREES19_S21_S21_EEEvvEEEEvNT_6ParamsE)
	.align		4
        /*000c*/ 	.word	index@(__assertfail)
	.align		4
        /*0010*/ 	.word	0x00000000
	.align		4
        /*0014*/ 	.word	0xfffffffe
	.align		4
        /*0018*/ 	.word	0x00000000
	.align		4
        /*001c*/ 	.word	0xfffffffd
	.align		4
        /*0020*/ 	.word	0x00000000
	.align		4
        /*0024*/ 	.word	0xfffffffc


//--------------------- .nv.constant4             --------------------------
	.section	.nv.constant4,"a",@progbits
	.align	8
	.align		8
.nv.constant4:
        /*0000*/ 	.dword	__assertfail
	.align		8
        /*0008*/ 	.dword	__unnamed_1
	.align		8
        /*0010*/ 	.dword	__unnamed_2
	.align		8
        /*0018*/ 	.dword	_ZN40_INTERNAL_beeff6e8_4_k_cu_2e1a6fbf_103374cuda3std3__45__cpo5beginE
	.align		8
        /*0020*/ 	.dword	_ZN40_INTERNAL_beeff6e8_4_k_cu_2e1a6fbf_103374cuda3std3__45__cpo3endE
	.align		8
        /*0028*/ 	.dword	_ZN40_INTERNAL_beeff6e8_4_k_cu_2e1a6fbf_103374cuda3std3__45__cpo6cbeginE
	.align		8
        /*0030*/ 	.dword	_ZN40_INTERNAL_beeff6e8_4_k_cu_2e1a6fbf_103374cuda3std3__45__cpo4cendE
	.align		8
        /*0038*/ 	.dword	_ZN40_INTERNAL_beeff6e8_4_k_cu_2e1a6fbf_103374cuda3std3__442_GLOBAL__N__beeff6e8_4_k_cu_2e1a6fbf_103376ignoreE
	.align		8
        /*0040*/ 	.dword	_ZN40_INTERNAL_beeff6e8_4_k_cu_2e1a6fbf_103374cuda3std3__419piecewise_constructE
	.align		8
        /*0048*/ 	.dword	_ZN40_INTERNAL_beeff6e8_4_k_cu_2e1a6fbf_103374cuda3std3__48in_placeE
	.align		8
        /*0050*/ 	.dword	_ZN40_INTERNAL_beeff6e8_4_k_cu_2e1a6fbf_103374cuda3std6ranges3__45__cpo4swapE
	.align		8
        /*0058*/ 	.dword	_ZN40_INTERNAL_beeff6e8_4_k_cu_2e1a6fbf_103374cuda3std6ranges3__45__cpo9iter_moveE
	.align		8
        /*0060*/ 	.dword	_ZN40_INTERNAL_beeff6e8_4_k_cu_2e1a6fbf_103374cute7productE
	.align		8
        /*0068*/ 	.dword	_ZN40_INTERNAL_beeff6e8_4_k_cu_2e1a6fbf_103374cute1_E
	.align		8
        /*0070*/ 	.dword	$str$25
	.align		8
        /*0078*/ 	.dword	$str$26
	.align		8
        /*0080*/ 	.dword	$str$27
	.align		8
        /*0088*/ 	.dword	$str$28


//--------------------- .text._ZN7cutlass13device_kernelINS_4gemm6kernel13GemmUniversalIN4cute5tupleIJiiiiEEENS1_10collective13CollectiveMmaINS1_35MainloopSm100TmaUmmaWarpSpecializedILi3ELi2ELi4ENS5_IJNS4_1CILi2EEESB_NSA_ILi1EEEEEEEENS5_IJNSA_ILi128EEESF_NSA_ILi32EEEEEEaNS5_IJlSC_lEEEaSI_NS4_8TiledMMAINS4_8MMA_AtomIJNS4_21SM100_MMA_S8_2x1SM_SSIaaiLi128ELi128ELNS4_4UMMA5MajorE0ELSN_0ELNSM_8SaturateE0EEEEEENS4_6LayoutINS5_IJSC_SC_SC_EEENS5_IJNSA_ILi0EEEST_ST_EEEEENS5_IJNS4_10UnderscoreESW_SW_EEEEENS4_28SM100_TMA_2SM_LOAD_MULTICASTENS4_14ComposedLayoutINS4_7SwizzleILi1ELi4ELi3EEENS4_18smem_ptr_flag_bitsILi8EEENSR_INS5_IJNSA_ILi8EEESG_EEENS5_IJSG_SC_EEEEEEEvNS4_8identityENS4_18SM100_TMA_2SM_LOADES19_vS1A_EENS_8epilogue10collective18CollectiveEpilogueINS1D_23Sm100TmaWarpSpecializedILi2ELi2ELi32ELb0ELb0EEEJNS5_IJNSA_ILi64EEESF_SG_EEENS5_IJNSR_IS1I_SC_EENSR_INS5_IJSG_SB_EEENS5_IJSC_S1I_EEEEEEEEaSI_aSI_NS1D_6fusion15FusionCallbacksIS1H_NS1P_17LinearCombinationIaiaiLNS_15FloatRoundStyleE2EEES1J_S1O_JEEENS4_5SM1004TMEM4LOAD26SM100_TMEM_LOAD_32dp32b32xENS4_13SM90_TMA_LOADES19_NS4_39AutoVectorizingCopyWithAssumedAlignmentILi128EEENS4_14SM90_TMA_STOREES19_S21_S21_EEEvvEEEEvNT_6ParamsE --------------------------
	.section	.text._ZN7cutlass13device_kernelINS_4gemm6kernel13GemmUniversalIN4cute5tupleIJiiiiEEENS1_10collective13CollectiveMmaINS1_35MainloopSm100TmaUmmaWarpSpecializedILi3ELi2ELi4ENS5_IJNS4_1CILi2EEESB_NSA_ILi1EEEEEEEENS5_IJNSA_ILi128EEESF_NSA_ILi32EEEEEEaNS5_IJlSC_lEEEaSI_NS4_8TiledMMAINS4_8MMA_AtomIJNS4_21SM100_MMA_S8_2x1SM_SSIaaiLi128ELi128ELNS4_4UMMA5MajorE0ELSN_0ELNSM_8SaturateE0EEEEEENS4_6LayoutINS5_IJSC_SC_SC_EEENS5_IJNSA_ILi0EEEST_ST_EEEEENS5_IJNS4_10UnderscoreESW_SW_EEEEENS4_28SM100_TMA_2SM_LOAD_MULTICASTENS4_14ComposedLayoutINS4_7SwizzleILi1ELi4ELi3EEENS4_18smem_ptr_flag_bitsILi8EEENSR_INS5_IJNSA_ILi8EEESG_EEENS5_IJSG_SC_EEEEEEEvNS4_8identityENS4_18SM100_TMA_2SM_LOADES19_vS1A_EENS_8epilogue10collective18CollectiveEpilogueINS1D_23Sm100TmaWarpSpecializedILi2ELi2ELi32ELb0ELb0EEEJNS5_IJNSA_ILi64EEESF_SG_EEENS5_IJNSR_IS1I_SC_EENSR_INS5_IJSG_SB_EEENS5_IJSC_S1I_EEEEEEEEaSI_aSI_NS1D_6fusion15FusionCallbacksIS1H_NS1P_17LinearCombinationIaiaiLNS_15FloatRoundStyleE2EEES1J_S1O_JEEENS4_5SM1004TMEM4LOAD26SM100_TMEM_LOAD_32dp32b32xENS4_13SM90_TMA_LOADES19_NS4_39AutoVectorizingCopyWithAssumedAlignmentILi128EEENS4_14SM90_TMA_STOREES19_S21_S21_EEEvvEEEEvNT_6ParamsE,"ax",@progbits
	.align	128
.text._ZN7cutlass13device_kernelINS_4gemm6kernel13GemmUniversalIN4cute5tupleIJiiiiEEENS1_10collective13CollectiveMmaINS1_35MainloopSm100TmaUmmaWarpSpecializedILi3ELi2ELi4ENS5_IJNS4_1CILi2EEESB_NSA_ILi1EEEEEEEENS5_IJNSA_ILi128EEESF_NSA_ILi32EEEEEEaNS5_IJlSC_lEEEaSI_NS4_8TiledMMAINS4_8MMA_AtomIJNS4_21SM100_MMA_S8_2x1SM_SSIaaiLi128ELi128ELNS4_4UMMA5MajorE0ELSN_0ELNSM_8SaturateE0EEEEEENS4_6LayoutINS5_IJSC_SC_SC_EEENS5_IJNSA_ILi0EEEST_ST_EEEEENS5_IJNS4_10UnderscoreESW_SW_EEEEENS4_28SM100_TMA_2SM_LOAD_MULTICASTENS4_14ComposedLayoutINS4_7SwizzleILi1ELi4ELi3EEENS4_18smem_ptr_flag_bitsILi8EEENSR_INS5_IJNSA_ILi8EEESG_EEENS5_IJSG_SC_EEEEEEEvNS4_8identityENS4_18SM100_TMA_2SM_LOADES19_vS1A_EENS_8epilogue10collective18CollectiveEpilogueINS1D_23Sm100TmaWarpSpecializedILi2ELi2ELi32ELb0ELb0EEEJNS5_IJNSA_ILi64EEESF_SG_EEENS5_IJNSR_IS1I_SC_EENSR_INS5_IJSG_SB_EEENS5_IJSC_S1I_EEEEEEEEaSI_aSI_NS1D_6fusion15FusionCallbacksIS1H_NS1P_17LinearCombinationIaiaiLNS_15FloatRoundStyleE2EEES1J_S1O_JEEENS4_5SM1004TMEM4LOAD26SM100_TMEM_LOAD_32dp32b32xENS4_13SM90_TMA_LOADES19_NS4_39AutoVectorizingCopyWithAssumedAlignmentILi128EEENS4_14SM90_TMA_STOREES19_S21_S21_EEEvvEEEEvNT_6ParamsE:
        .type           _ZN7cutlass13device_kernelINS_4gemm6kernel13GemmUniversalIN4cute5tupleIJiiiiEEENS1_10collective13CollectiveMmaINS1_35MainloopSm100TmaUmmaWarpSpecializedILi3ELi2ELi4ENS5_IJNS4_1CILi2EEESB_NSA_ILi1EEEEEEEENS5_IJNSA_ILi128EEESF_NSA_ILi32EEEEEEaNS5_IJlSC_lEEEaSI_NS4_8TiledMMAINS4_8MMA_AtomIJNS4_21SM100_MMA_S8_2x1SM_SSIaaiLi128ELi128ELNS4_4UMMA5MajorE0ELSN_0ELNSM_8SaturateE0EEEEEENS4_6LayoutINS5_IJSC_SC_SC_EEENS5_IJNSA_ILi0EEEST_ST_EEEEENS5_IJNS4_10UnderscoreESW_SW_EEEEENS4_28SM100_TMA_2SM_LOAD_MULTICASTENS4_14ComposedLayoutINS4_7SwizzleILi1ELi4ELi3EEENS4_18smem_ptr_flag_bitsILi8EEENSR_INS5_IJNSA_ILi8EEESG_EEENS5_IJSG_SC_EEEEEEEvNS4_8identityENS4_18SM100_TMA_2SM_LOADES19_vS1A_EENS_8epilogue10collective18CollectiveEpilogueINS1D_23Sm100TmaWarpSpecializedILi2ELi2ELi32ELb0ELb0EEEJNS5_IJNSA_ILi64EEESF_SG_EEENS5_IJNSR_IS1I_SC_EENSR_INS5_IJSG_SB_EEENS5_IJSC_S1I_EEEEEEEEaSI_aSI_NS1D_6fusion15FusionCallbacksIS1H_NS1P_17LinearCombinationIaiaiLNS_15FloatRoundStyleE2EEES1J_S1O_JEEENS4_5SM1004TMEM4LOAD26SM100_TMEM_LOAD_32dp32b32xENS4_13SM90_TMA_LOADES19_NS4_39AutoVectorizingCopyWithAssumedAlignmentILi128EEENS4_14SM90_TMA_STOREES19_S21_S21_EEEvvEEEEvNT_6ParamsE,@function
        .size           _ZN7cutlass13device_kernelINS_4gemm6kernel13GemmUniversalIN4cute5tupleIJiiiiEEENS1_10collective13CollectiveMmaINS1_35MainloopSm100TmaUmmaWarpSpecializedILi3ELi2ELi4ENS5_IJNS4_1CILi2EEESB_NSA_ILi1EEEEEEEENS5_IJNSA_ILi128EEESF_NSA_ILi32EEEEEEaNS5_IJlSC_lEEEaSI_NS4_8TiledMMAINS4_8MMA_AtomIJNS4_21SM100_MMA_S8_2x1SM_SSIaaiLi128ELi128ELNS4_4UMMA5MajorE0ELSN_0ELNSM_8SaturateE0EEEEEENS4_6LayoutINS5_IJSC_SC_SC_EEENS5_IJNSA_ILi0EEEST_ST_EEEEENS5_IJNS4_10UnderscoreESW_SW_EEEEENS4_28SM100_TMA_2SM_LOAD_MULTICASTENS4_14ComposedLayoutINS4_7SwizzleILi1ELi4ELi3EEENS4_18smem_ptr_flag_bitsILi8EEENSR_INS5_IJNSA_ILi8EEESG_EEENS5_IJSG_SC_EEEEEEEvNS4_8identityENS4_18SM100_TMA_2SM_LOADES19_vS1A_EENS_8epilogue10collective18CollectiveEpilogueINS1D_23Sm100TmaWarpSpecializedILi2ELi2ELi32ELb0ELb0EEEJNS5_IJNSA_ILi64EEESF_SG_EEENS5_IJNSR_IS1I_SC_EENSR_INS5_IJSG_SB_EEENS5_IJSC_S1I_EEEEEEEEaSI_aSI_NS1D_6fusion15FusionCallbacksIS1H_NS1P_17LinearCombinationIaiaiLNS_15FloatRoundStyleE2EEES1J_S1O_JEEENS4_5SM1004TMEM4LOAD26SM100_TMEM_LOAD_32dp32b32xENS4_13SM90_TMA_LOADES19_NS4_39AutoVectorizingCopyWithAssumedAlignmentILi128EEENS4_14SM90_TMA_STOREES19_S21_S21_EEEvvEEEEvNT_6ParamsE,(.L_x_160 - _ZN7cutlass13device_kernelINS_4gemm6kernel13GemmUniversalIN4cute5tupleIJiiiiEEENS1_10collective13CollectiveMmaINS1_35MainloopSm100TmaUmmaWarpSpecializedILi3ELi2ELi4ENS5_IJNS4_1CILi2EEESB_NSA_ILi1EEEEEEEENS5_IJNSA_ILi128EEESF_NSA_ILi32EEEEEEaNS5_IJlSC_lEEEaSI_NS4_8TiledMMAINS4_8MMA_AtomIJNS4_21SM100_MMA_S8_2x1SM_SSIaaiLi128ELi128ELNS4_4UMMA5MajorE0ELSN_0ELNSM_8SaturateE0EEEEEENS4_6LayoutINS5_IJSC_SC_SC_EEENS5_IJNSA_ILi0EEEST_ST_EEEEENS5_IJNS4_10UnderscoreESW_SW_EEEEENS4_28SM100_TMA_2SM_LOAD_MULTICASTENS4_14ComposedLayoutINS4_7SwizzleILi1ELi4ELi3EEENS4_18smem_ptr_flag_bitsILi8EEENSR_INS5_IJNSA_ILi8EEESG_EEENS5_IJSG_SC_EEEEEEEvNS4_8identityENS4_18SM100_TMA_2SM_LOADES19_vS1A_EENS_8epilogue10collective18CollectiveEpilogueINS1D_23Sm100TmaWarpSpecializedILi2ELi2ELi32ELb0ELb0EEEJNS5_IJNSA_ILi64EEESF_SG_EEENS5_IJNSR_IS1I_SC_EENSR_INS5_IJSG_SB_EEENS5_IJSC_S1I_EEEEEEEEaSI_aSI_NS1D_6fusion15FusionCallbacksIS1H_NS1P_17LinearCombinationIaiaiLNS_15FloatRoundStyleE2EEES1J_S1O_JEEENS4_5SM1004TMEM4LOAD26SM100_TMEM_LOAD_32dp32b32xENS4_13SM90_TMA_LOADES19_NS4_39AutoVectorizingCopyWithAssumedAlignmentILi128EEENS4_14SM90_TMA_STOREES19_S21_S21_EEEvvEEEEvNT_6ParamsE)
        .other          _ZN7cutlass13device_kernelINS_4gemm6kernel13GemmUniversalIN4cute5tupleIJiiiiEEENS1_10collective13CollectiveMmaINS1_35MainloopSm100TmaUmmaWarpSpecializedILi3ELi2ELi4ENS5_IJNS4_1CILi2EEESB_NSA_ILi1EEEEEEEENS5_IJNSA_ILi128EEESF_NSA_ILi32EEEEEEaNS5_IJlSC_lEEEaSI_NS4_8TiledMMAINS4_8MMA_AtomIJNS4_21SM100_MMA_S8_2x1SM_SSIaaiLi128ELi128ELNS4_4UMMA5MajorE0ELSN_0ELNSM_8SaturateE0EEEEEENS4_6LayoutINS5_IJSC_SC_SC_EEENS5_IJNSA_ILi0EEEST_ST_EEEEENS5_IJNS4_10UnderscoreESW_SW_EEEEENS4_28SM100_TMA_2SM_LOAD_MULTICASTENS4_14ComposedLayoutINS4_7SwizzleILi1ELi4ELi3EEENS4_18smem_ptr_flag_bitsILi8EEENSR_INS5_IJNSA_ILi8EEESG_EEENS5_IJSG_SC_EEEEEEEvNS4_8identityENS4_18SM100_TMA_2SM_LOADES19_vS1A_EENS_8epilogue10collective18CollectiveEpilogueINS1D_23Sm100TmaWarpSpecializedILi2ELi2ELi32ELb0ELb0EEEJNS5_IJNSA_ILi64EEESF_SG_EEENS5_IJNSR_IS1I_SC_EENSR_INS5_IJSG_SB_EEENS5_IJSC_S1I_EEEEEEEEaSI_aSI_NS1D_6fusion15FusionCallbacksIS1H_NS1P_17LinearCombinationIaiaiLNS_15FloatRoundStyleE2EEES1J_S1O_JEEENS4_5SM1004TMEM4LOAD26SM100_TMEM_LOAD_32dp32b32xENS4_13SM90_TMA_LOADES19_NS4_39AutoVectorizingCopyWithAssumedAlignmentILi128EEENS4_14SM90_TMA_STOREES19_S21_S21_EEEvvEEEEvNT_6ParamsE,@"STO_CUDA_ENTRY STV_DEFAULT"
_ZN7cutlass13device_kernelINS_4gemm6kernel13GemmUniversalIN4cute5tupleIJiiiiEEENS1_10collective13CollectiveMmaINS1_35MainloopSm100TmaUmmaWarpSpecializedILi3ELi2ELi4ENS5_IJNS4_1CILi2EEESB_NSA_ILi1EEEEEEEENS5_IJNSA_ILi128EEESF_NSA_ILi32EEEEEEaNS5_IJlSC_lEEEaSI_NS4_8TiledMMAINS4_8MMA_AtomIJNS4_21SM100_MMA_S8_2x1SM_SSIaaiLi128ELi128ELNS4_4UMMA5MajorE0ELSN_0ELNSM_8SaturateE0EEEEEENS4_6LayoutINS5_IJSC_SC_SC_EEENS5_IJNSA_ILi0EEEST_ST_EEEEENS5_IJNS4_10UnderscoreESW_SW_EEEEENS4_28SM100_TMA_2SM_LOAD_MULTICASTENS4_14ComposedLayoutINS4_7SwizzleILi1ELi4ELi3EEENS4_18smem_ptr_flag_bitsILi8EEENSR_INS5_IJNSA_ILi8EEESG_EEENS5_IJSG_SC_EEEEEEEvNS4_8identityENS4_18SM100_TMA_2SM_LOADES19_vS1A_EENS_8epilogue10collective18CollectiveEpilogueINS1D_23Sm100TmaWarpSpecializedILi2ELi2ELi32ELb0ELb0EEEJNS5_IJNSA_ILi64EEESF_SG_EEENS5_IJNSR_IS1I_SC_EENSR_INS5_IJSG_SB_EEENS5_IJSC_S1I_EEEEEEEEaSI_aSI_NS1D_6fusion15FusionCallbacksIS1H_NS1P_17LinearCombinationIaiaiLNS_15FloatRoundStyleE2EEES1J_S1O_JEEENS4_5SM1004TMEM4LOAD26SM100_TMEM_LOAD_32dp32b32xENS4_13SM90_TMA_LOADES19_NS4_39AutoVectorizingCopyWithAssumedAlignmentILi128EEENS4_14SM90_TMA_STOREES19_S21_S21_EEEvvEEEEvNT_6ParamsE:
[----:B------:R-:W1:Y:S01]  /*0000*/  LDC R1, c[0x0][0x37c] ;  /* 0x0000df00ff017b82 */ /* 0x000e620000000800 */
[----:B------:R-:W2:Y:S01]  /*0010*/  S2R R87, SR_TID.X ;  /* 0x0000000000577919 */ /* 0x000ea20000002100 */
[----:B------:R-:W3:Y:S06]  /*0020*/  LDCU.64 UR8, c[0x0][0x890] ;  /* 0x00011200ff0877ac */ /* 0x000eec0008000a00 */
[----:B------:R-:W4:Y:S01]  /*0030*/  S2UR UR46, SR_CgaCtaId ;  /* 0x00000000002e79c3 */ /* 0x000f220000008800 */
[----:B------:R-:W-:Y:S02]  /*0040*/  PRMT R76, RZ, 0x7610, R76 ;  /* 0x00007610ff4c7816 */ /* 0x000fe4000000004c */
[----:B------:R-:W-:Y:S01]  /*0050*/  ELECT P1, URZ, PT ;  /* 0x0000000000ff782f */ /* 0x000fe20003820000 */
[----:B---3--:R-:W-:-:S04]  /*0060*/  UISETP.NE.U32.AND UP0, UPT, UR8, URZ, UPT ;  /* 0x000000ff0800728c */ /* 0x008fc8000bf05070 */
[----:B------:R-:W-:Y:S02]  /*0070*/  UISETP.NE.AND.EX UP0, UPT, UR9, URZ, UPT, UP0 ;  /* 0x000000ff0900728c */ /* 0x000fe4000bf05300 */
[----:B----4-:R-:W-:Y:S02]  /*0080*/  ULOP3.LUT UR27, UR46, 0x1, URZ, 0xc0, !UPT ;  /* 0x000000012e1b7892 */ /* 0x010fe4000f8ec0ff */
[----:B------:R-:W-:Y:S01]  /*0090*/  ULOP3.LUT UR28, UR46, 0x1, URZ, 0x3c, !UPT ;  /* 0x000000012e1c7892 */ /* 0x000fe2000f8e3cff */
[----:B--2---:R-:W-:-:S05]  /*00a0*/  SHF.R.U32.HI R77, RZ, 0x5, R87 ;  /* 0x00000005ff4d7819 */ /* 0x004fca0000011657 */
[----:B------:R-:W2:Y:S02]  /*00b0*/  SHFL.IDX PT, R0, R77, RZ, 0x1f ;  /* 0x00001fff4d007589 */ /* 0x000ea400000e0000 */
[----:B--2---:R-:W-:Y:S01]  /*00c0*/  R2UR UR25, R0 ;  /* 0x00000000001972ca */ /* 0x004fe200000e0000 */
[----:B-1----:R-:W-:-:S14]  /*00d0*/  BRA.U UP0, `(.L_x_0) ;  /* 0x0000000100307547 */ /* 0x002fdc000b800000 */
[----:B------:R-:W1:Y:S02]  /*00e0*/  LDCU.64 UR4, c[0x0][0x888] ;  /* 0x00011100ff0477ac */ /* 0x000e640008000a00 */
[----:B-1----:R-:W-:-:S04]  /*00f0*/  UISETP.NE.U32.AND UP0, UPT, UR4, URZ, UPT ;  /* 0x000000ff0400728c */ /* 0x002fc8000bf05070 */
[----:B------:R-:W-:-:S09]  /*0100*/  UISETP.NE.AND.EX UP0, UPT, UR5, URZ, UPT, UP0 ;  /* 0x000000ff0500728c */ /* 0x000fd2000bf05300 */
[----:B------:R-:W-:Y:S05]  /*0110*/  BRA.U !UP0, `(.L_x_1) ;  /* 0x0000000108147547 */ /* 0x000fea000b800000 */
[----:B------:R-:W1:Y:S01]  /*0120*/  LDC.64 R40, c[0x0][0x888] ;  /* 0x00022200ff287b82 */ /* 0x000e620000000a00 */
[----:B------:R-:W1:Y:S02]  /*0130*/  LDCU.64 UR4, c[0x0][0x358] ;  /* 0x00006b00ff0477ac */ /* 0x000e640008000a00 */
[----:B-1----:R1:W5:Y:S01]  /*0140*/  LDG.E R40, desc[UR4][R40.64] ;  /* 0x0000000428287981 */ /* 0x002362000c1e1900 */
[----:B------:R-:W-:Y:S01]  /*0150*/  HFMA2 R76, -RZ, RZ, 0, 5.9604644775390625e-08 ;  /* 0x00000001ff4c7431 */ /* 0x000fe200000001ff */
[----:B------:R-:W-:Y:S05]  /*0160*/  BRA `(.L_x_0) ;  /* 0x00000000000c7947 */ /* 0x000fea0003800000 */
.L_x_1:
[----:B------:R-:W1:Y:S01]  /*0170*/  LDCU UR4, c[0x0][0x880] ;  /* 0x00011000ff0477ac */ /* 0x000e620008000800 */
[----:B------:R-:W-:Y:S01]  /*0180*/  HFMA2 R76, -RZ, RZ, 0, 5.9604644775390625e-08 ;  /* 0x00000001ff4c7431 */ /* 0x000fe200000001ff */
[----:B-1----:R-:W-:-:S07]  /*0190*/  MOV R40, UR4 ;  /* 0x0000000400287c02 */ /* 0x002fce0008000f00 */
.L_x_0:
[----:B------:R-:W2:Y:S02]  /*01a0*/  LDCU.64 UR4, c[0x0][0x8b0] ;  /* 0x00011600ff0477ac */ /* 0x000ea40008000a00 */
[----:B--2---:R-:W-:-:S04]  /*01b0*/  UISETP.NE.U32.AND UP0, UPT, UR4, URZ, UPT ;  /* 0x000000ff0400728c */ /* 0x004fc8000bf05070 */
[----:B------:R-:W-:-:S09]  /*01c0*/  UISETP.NE.AND.EX UP0, UPT, UR5, URZ, UPT, UP0 ;  /* 0x000000ff0500728c */ /* 0x000fd2000bf05300 */
[----:B------:R-:W-:Y:S05]  /*01d0*/  BRA.U UP0, `(.L_x_2) ;  /* 0x0000000100287547 */ /* 0x000fea000b800000 */
[----:B------:R-:W2:Y:S02]  /*01e0*/  LDCU.64 UR4, c[0x0][0x8a8] ;  /* 0x00011500ff0477ac */ /* 0x000ea40008000a00 */
[----:B--2---:R-:W-:-:S04]  /*01f0*/  UISETP.NE.U32.AND UP0, UPT, UR4, URZ, UPT ;  /* 0x000000ff0400728c */ /* 0x004fc8000bf05070 */
[----:B------:R-:W-:-:S09]  /*0200*/  UISETP.NE.AND.EX UP0, UPT, UR5, URZ, UPT, UP0 ;  /* 0x000000ff0500728c */ /* 0x000fd2000bf05300 */
[----:B------:R-:W-:Y:S05]  /*0210*/  BRA.U !UP0, `(.L_x_3) ;  /* 0x0000000108107547 */ /* 0x000fea000b800000 */
[----:B------:R-:W2:Y:S01]  /*0220*/  LDC.64 R38, c[0x0][0x8a8] ;  /* 0x00022a00ff267b82 */ /* 0x000ea20000000a00 */
[----:B------:R-:W2:Y:S02]  /*0230*/  LDCU.64 UR4, c[0x0][0x358] ;  /* 0x00006b00ff0477ac */ /* 0x000ea40008000a00 */
[----:B--2---:R2:W5:Y:S01]  /*0240*/  LDG.E R38, desc[UR4][R38.64] ;  /* 0x0000000426267981 */ /* 0x004562000c1e1900 */
[----:B------:R-:W-:Y:S05]  /*0250*/  BRA `(.L_x_2) ;  /* 0x0000000000087947 */ /* 0x000fea0003800000 */
.L_x_3:
[----:B------:R-:W2:Y:S02]  /*0260*/  LDCU UR4, c[0x0][0x8a0] ;  /* 0x00011400ff0477ac */ /* 0x000ea40008000800 */
[----:B--2---:R-:W-:Y:S02]  /*0270*/  MOV R38, UR4 ;  /* 0x0000000400267c02 */ /* 0x004fe40008000f00 */
.L_x_2:
[----:B------:R-:W-:Y:S01]  /*0280*/  IMAD.U32 R0, RZ, RZ, UR25 ;  /* 0x00000019ff007e24 */ /* 0x000fe2000f8e00ff */
[----:B------:R-:W-:Y:S04]  /*0290*/  BSSY.RECONVERGENT B0, `(.L_x_4) ;  /* 0x000000c000007945 */ /* 0x000fe80003800200 */
[C---:B------:R-:W-:Y:S02]  /*02a0*/  ISETP.NE.OR P2, PT, R0.reuse, 0x1, !P1 ;  /* 0x000000010000780c */ /* 0x040fe40004f45670 */
[----:B------:R-:W-:-:S11]  /*02b0*/  ISETP.NE.OR P0, PT, R0, 0x3, !P1 ;  /* 0x000000030000780c */ /* 0x000fd60004f05670 */
[----:B------:R-:W-:Y:S05]  /*02c0*/  @P2 BRA `(.L_x_5) ;  /* 0x0000000000202947 */ /* 0x000fea0003800000 */
[----:B------:R-:W3:Y:S02]  /*02d0*/  LDCU.64 UR4, c[0x0][0x348] ;  /* 0x00006900ff0477ac */ /* 0x000ee40008000a00 */
[----:B---3--:R-:W-:Y:S02]  /*02e0*/  UIADD3 UR6, UP1, UPT, UR4, 0x80, URZ ;  /* 0x0000008004067890 */ /* 0x008fe4000ff3e0ff */
[----:B------:R-:W-:Y:S02]  /*02f0*/  UIADD3 UR4, UP0, UPT, UR4, 0x180, URZ ;  /* 0x0000018004047890 */ /* 0x000fe4000ff1e0ff */
[----:B------:R-:W-:Y:S02]  /*0300*/  UIADD3.X UR7, UPT, UPT, URZ, UR5, URZ, UP1, !UPT ;  /* 0x00000005ff077290 */ /* 0x000fe40008ffe4ff */
[----:B------:R-:W-:-:S07]  /*0310*/  UIADD3.X UR5, UPT, UPT, URZ, UR5, URZ, UP0, !UPT ;  /* 0x00000005ff057290 */ /* 0x000fce00087fe4ff */
[----:B------:R3:W-:Y:S02]  /*0320*/  UTMACCTL.PF [UR6] ;  /* 0x00000000060079b9 */ /* 0x0007e40008040000 */
[----:B------:R3:W-:Y:S02]  /*0330*/  UTMACCTL.PF [UR4] ;  /* 0x00000000040079b9 */ /* 0x0007e40008040000 */
[----:B---3--:R-:W-:Y:S01]  /*0340*/  NOP ;  /* 0x0000000000007918 */ /* 0x008fe20000000000 */
.L_x_5:
[----:B------:R-:W-:Y:S05]  /*0350*/  BSYNC.RECONVERGENT B0 ;  /* 0x0000000000007941 */ /* 0x000fea0003800200 */
.L_x_4:
[----:B------:R-:W-:Y:S04]  /*0360*/  BSSY.RECONVERGENT B0, `(.L_x_6) ;  /* 0x000000a000007945 */ /* 0x000fe80003800200 */
        /* <DEDUP_REMOVED lines=9> */
.L_x_7:
[----:B------:R-:W-:Y:S05]  /*0400*/  BSYNC.RECONVERGENT B0 ;  /* 0x0000000000007941 */ /* 0x000fea0003800200 */
.L_x_6:
[----:B------:R-:W3:Y:S01]  /*0410*/  LDCU.64 UR4, c[0x0][0x888] ;  /* 0x00011100ff0477ac */ /* 0x000ee20008000a00 */
[----:B------:R-:W-:Y:S02]  /*0420*/  UISETP.EQ.U32.AND UP1, UPT, UR8, URZ, UPT ;  /* 0x000000ff0800728c */ /* 0x000fe4000bf22070 */
[----:B------:R-:W-:Y:S02]  /*0430*/  UPLOP3.LUT UP3, UPT, UPT, UPT, UPT, 0x80, 0x8 ;  /* 0x000000000008789c */ /* 0x000fe40003f6f070 */
[----:B---3--:R-:W-:-:S04]  /*0440*/  UISETP.NE.U32.AND UP0, UPT, UR4, URZ, UPT ;  /* 0x000000ff0400728c */ /* 0x008fc8000bf05070 */
[----:B------:R-:W-:-:S04]  /*0450*/  UISETP.NE.AND.EX UP0, UPT, UR5, URZ, UPT, UP0 ;  /* 0x000000ff0500728c */ /* 0x000fc8000bf05300 */
[----:B------:R-:W-:-:S04]  /*0460*/  UISETP.EQ.OR.EX UP2, UPT, UR9, URZ, !UP0, UP1 ;  /* 0x000000ff0900728c */ /* 0x000fc8000c742710 */
[----:B------:R-:W-:-:S06]  /*0470*/  UP2UR UR4, UPR, URZ, 0x4 ;  /* 0x00000004ff047883 */ /* 0x000fcc0008000000 */
[----:B------:R-:W-:Y:S01]  /*0480*/  MOV R79, UR4 ;  /* 0x00000004004f7c02 */ /* 0x000fe20008000f00 */
[----:B------:R-:W-:Y:S06]  /*0490*/  BRA.U !UP2, `(.L_x_8) ;  /* 0x000000010a207547 */ /* 0x000fec000b800000 */
[----:B-----5:R-:W-:Y:S01]  /*04a0*/  R2UR UR5, R40 ;  /* 0x00000000280572ca */ /* 0x020fe200000e0000 */
[----:B------:R-:W-:Y:S02]  /*04b0*/  UISETP.NE.U32.AND UP1, UPT, UR8, URZ, UPT ;  /* 0x000000ff0800728c */ /* 0x000fe4000bf25070 */
[----:B------:R-:W-:Y:S02]  /*04c0*/  USEL UR4, URZ, 0xffffffff, UP0 ;  /* 0xffffffffff047887 */ /* 0x000fe40008000000 */
[----:B------:R-:W-:-:S08]  /*04d0*/  UISETP.NE.AND.EX UP1, UPT, UR9, URZ, UPT, UP1 ;  /* 0x000000ff0900728c */ /* 0x000fd0000bf25310 */
[----:B------:R-:W-:-:S04]  /*04e0*/  UISETP.NE.AND UP0, UPT, UR5, URZ, UPT ;  /* 0x000000ff0500728c */ /* 0x000fc8000bf05270 */
[----:B------:R-:W-:-:S04]  /*04f0*/  @!UP1 USEL UR4, URZ, 0xffffffff, UP0 ;  /* 0xffffffffff049887 */ /* 0x000fc80008000000 */
[----:B------:R-:W-:-:S04]  /*0500*/  ULOP3.LUT UR4, UR4, 0x1, URZ, 0xc0, !UPT ;  /* 0x0000000104047892 */ /* 0x000fc8000f8ec0ff */
[----:B------:R-:W-:-:S11]  /*0510*/  UISETP.NE.U32.AND UP3, UPT, UR4, 0x1, UPT ;  /* 0x000000010400788c */ /* 0x000fd6000bf65070 */
.L_x_8:
[----:B------:R-:W3:Y:S01]  /*0520*/  SHFL.IDX PT, R0, R77, RZ, 0x1f ;  /* 0x00001fff4d007589 */ /* 0x000ee200000e0000 */
[----:B------:R-:W-:-:S04]  /*0530*/  UISETP.NE.AND UP0, UPT, UR25, 0x2, UPT ;  /* 0x000000021900788c */ /* 0x000fc8000bf05270 */
[----:B------:R-:W-:Y:S02]  /*0540*/  UISETP.EQ.AND UP1, UPT, UR27, URZ, !UP0 ;  /* 0x000000ff1b00728c */ /* 0x000fe4000c722270 */
[----:B------:R-:W-:-:S04]  /*0550*/  USEL UR41, URZ, 0x1, UP0 ;  /* 0x00000001ff297887 */ /* 0x000fc80008000000 */
[----:B------:R-:W-:Y:S02]  /*0560*/  PLOP3.LUT P3, PT, P1, PT, UP1, 0x80, 0x8 ;  /* 0x000000000008781c */ /* 0x000fe40000f6f018 */
[----:B---3--:R-:W-:-:S13]  /*0570*/  ISETP.NE.AND P0, PT, R0, RZ, PT ;  /* 0x000000ff0000720c */ /* 0x008fda0003f05270 */
[----:B------:R-:W-:Y:S05]  /*0580*/  @P0 BRA `(.L_x_9) ;  /* 0x00000000004c0947 */ /* 0x000fea0003800000 */
[----:B------:R-:W-:Y:S01]  /*0590*/  UMOV UR4, 0x400 ;  /* 0x0000040000047882 */ /* 0x000fe20000000000 */
[----:B------:R-:W-:Y:S01]  /*05a0*/  UMOV UR8, 0x1 ;  /* 0x0000000100087882 */ /* 0x000fe20000000000 */
[----:B------:R-:W-:Y:S01]  /*05b0*/  UMOV UR6, 0x2 ;  /* 0x0000000200067882 */ /* 0x000fe20000000000 */
[----:B------:R-:W-:Y:S02]  /*05c0*/  ULEA UR4, UR46, UR4, 0x18 ;  /* 0x000000042e047291 */ /* 0x000fe4000f8ec0ff */
[----:B------:R-:W-:-:S04]  /*05d0*/  UIADD3 UR8, UPT, UPT, -UR8, 0x100000, URZ ;  /* 0x0010000008087890 */ /* 0x000fc8000fffe1ff */
[----:B------:R-:W-:Y:S02]  /*05e0*/  USHF.L.U32 UR9, UR8, 0xb, URZ ;  /* 0x0000000b08097899 */ /* 0x000fe400080006ff */
[----:B------:R-:W-:Y:S02]  /*05f0*/  USHF.L.U32 UR8, UR8, 0x1, URZ ;  /* 0x0000000108087899 */ /* 0x000fe400080006ff */
[----:B------:R-:W-:-:S04]  /*0600*/  UIADD3 UR6, UPT, UPT, -UR6, 0x100000, URZ ;  /* 0x0010000006067890 */ /* 0x000fc8000fffe1ff */
[----:B------:R-:W-:Y:S02]  /*0610*/  USHF.L.U32 UR7, UR6, 0xb, URZ ;  /* 0x0000000b06077899 */ /* 0x000fe400080006ff */
[----:B------:R-:W-:Y:S01]  /*0620*/  USHF.L.U32 UR6, UR6, 0x1, URZ ;  /* 0x0000000106067899 */ /* 0x000fe200080006ff */
[----:B------:R-:W-:Y:S01]  /*0630*/  ELECT P0, URZ, PT ;  /* 0x0000000000ff782f */ /* 0x000fe20003800000 */
[----:B------:R-:W3:Y:S02]  /*0640*/  FENCE.VIEW.ASYNC.S ;  /* 0x00000000000073c6 */ /* 0x000ee40000000000 */
[----:B---3--:R3:W4:Y:S08]  /*0650*/  SYNCS.EXCH.64 URZ, [UR4], UR8 ;  /* 0x0000000804ff75b2 */ /* 0x0087300008000100 */
[----:B------:R3:W1:Y:S01]  /*0660*/  SYNCS.EXCH.64 URZ, [UR4+0x18], UR6 ;  /* 0x0000180604ff75b2 */ /* 0x0006620008000100 */
[----:B------:R3:W1:Y:S01]  /*0670*/  SYNCS.EXCH.64 URZ, [UR4+0x8], UR8 ;  /* 0x0000080804ff75b2 */ /* 0x0006620008000100 */
[----:B------:R3:W1:Y:S01]  /*0680*/  SYNCS.EXCH.64 URZ, [UR4+0x20], UR6 ;  /* 0x0000200604ff75b2 */ /* 0x0006620008000100 */
[----:B------:R3:W1:Y:S01]  /*0690*/  SYNCS.EXCH.64 URZ, [UR4+0x10], UR8 ;  /* 0x0000100804ff75b2 */ /* 0x0006620008000100 */
[----:B------:R3:W1:Y:S01]  /*06a0*/  SYNCS.EXCH.64 URZ, [UR4+0x28], UR6 ;  /* 0x0000280604ff75b2 */ /* 0x0006620008000100 */
[----:B------:R-:W-:Y:S01]  /*06b0*/  NOP ;  /* 0x0000000000007918 */ /* 0x000fe20000000000 */
.L_x_9:
[----:B------:R-:W2:Y:S01]  /*06c0*/  SHFL.IDX PT, R0, R77, RZ, 0x1f ;  /* 0x00001fff4d007589 */ /* 0x000ea200000e0000 */
[----:B------:R-:W-:Y:S01]  /*06d0*/  NOP ;  /* 0x0000000000007918 */ /* 0x000fe20000000000 */
[----:B--2---:R-:W-:-:S13]  /*06e0*/  ISETP.NE.AND P0, PT, R0, 0x1, PT ;  /* 0x000000010000780c */ /* 0x004fda0003f05270 */
[----:B------:R-:W-:Y:S05]  /*06f0*/  @P0 BRA `(.L_x_10) ;  /* 0x0000000000440947 */ /* 0x000fea0003800000 */
[----:B---3--:R-:W-:Y:S01]  /*0700*/  UMOV UR4, 0x400 ;  /* 0x0000040000047882 */ /* 0x008fe20000000000 */
        /* <DEDUP_REMOVED lines=10> */
[----:B------:R-:W2:Y:S02]  /*07b0*/  FENCE.VIEW.ASYNC.S ;  /* 0x00000000000073c6 */ /* 0x000ea40000000000 */
[----:B--2---:R2:W3:Y:S08]  /*07c0*/  SYNCS.EXCH.64 URZ, [UR4+0x30], UR8 ;  /* 0x0000300804ff75b2 */ /* 0x0044f00008000100 */
[----:B------:R2:W1:Y:S01]  /*07d0*/  SYNCS.EXCH.64 URZ, [UR4+0x40], UR6 ;  /* 0x0000400604ff75b2 */ /* 0x0004620008000100 */
[----:B------:R2:W1:Y:S01]  /*07e0*/  SYNCS.EXCH.64 URZ, [UR4+0x38], UR8 ;  /* 0x0000380804ff75b2 */ /* 0x0004620008000100 */
[----:B------:R2:W1:Y:S01]  /*07f0*/  SYNCS.EXCH.64 URZ, [UR4+0x48], UR6 ;  /* 0x0000480604ff75b2 */ /* 0x0004620008000100 */
[----:B------:R-:W-:Y:S01]  /*0800*/  NOP ;  /* 0x0000000000007918 */ /* 0x000fe20000000000 */
.L_x_10:
[----:B------:R-:W4:Y:S01]  /*0810*/  SHFL.IDX PT, R0, R77, RZ, 0x1f ;  /* 0x00001fff4d007589 */ /* 0x000f2200000e0000 */
[----:B------:R-:W-:Y:S01]  /*0820*/  NOP ;  /* 0x0000000000007918 */ /* 0x000fe20000000000 */
[----:B----4-:R-:W-:-:S13]  /*0830*/  ISETP.NE.AND P0, PT, R0, 0x3, PT ;  /* 0x000000030000780c */ /* 0x010fda0003f05270 */
[----:B------:R-:W-:Y:S05]  /*0840*/  @P0 BRA `(.L_x_11) ;  /* 0x00000000002c0947 */ /* 0x000fea0003800000 */
[----:B--23--:R-:W-:Y:S01]  /*0850*/  UMOV UR6, 0x400 ;  /* 0x0000040000067882 */ /* 0x00cfe20000000000 */
[----:B------:R-:W-:Y:S01]  /*0860*/  UMOV UR4, 0x20 ;  /* 0x0000002000047882 */ /* 0x000fe20000000000 */
[----:B------:R-:W-:Y:S02]  /*0870*/  ULEA UR6, UR46, UR6, 0x18 ;  /* 0x000000062e067291 */ /* 0x000fe4000f8ec0ff */
[----:B------:R-:W-:-:S04]  /*0880*/  UIADD3 UR4, UPT, UPT, -UR4, 0x100000, URZ ;  /* 0x0010000004047890 */ /* 0x000fc8000fffe1ff */
[----:B------:R-:W-:Y:S02]  /*0890*/  USHF.L.U32 UR5, UR4, 0xb, URZ ;  /* 0x0000000b04057899 */ /* 0x000fe400080006ff */
[----:B------:R-:W-:Y:S01]  /*08a0*/  USHF.L.U32 UR4, UR4, 0x1, URZ ;  /* 0x0000000104047899 */ /* 0x000fe200080006ff */
[----:B------:R-:W-:Y:S01]  /*08b0*/  ELECT P0, URZ, PT ;  /* 0x0000000000ff782f */ /* 0x000fe20003800000 */
[----:B------:R-:W2:Y:S10]  /*08c0*/  FENCE.VIEW.ASYNC.S ;  /* 0x00000000000073c6 */ /* 0x000eb40000000000 */
[----:B--2---:R4:W2:Y:S01]  /*08d0*/  SYNCS.EXCH.64 URZ, [UR6+0x50], UR4 ;  /* 0x0000500406ff75b2 */ /* 0x0048a20008000100 */
[----:B------:R4:W3:Y:S02]  /*08e0*/  SYNCS.EXCH.64 URZ, [UR6+0x58], UR4 ;  /* 0x0000580406ff75b2 */ /* 0x0008e40008000100 */
[----:B----4-:R-:W-:Y:S01]  /*08f0*/  NOP ;  /* 0x0000000000007918 */ /* 0x010fe20000000000 */
.L_x_11:
[----:B------:R-:W4:Y:S01]  /*0900*/  SHFL.IDX PT, R0, R77, RZ, 0x1f ;  /* 0x00001fff4d007589 */ /* 0x000f2200000e0000 */
[----:B------:R-:W-:Y:S01]  /*0910*/  NOP ;  /* 0x0000000000007918 */ /* 0x000fe20000000000 */
[----:B----4-:R-:W-:-:S13]  /*0920*/  ISETP.NE.AND P0, PT, R0, 0x4, PT ;  /* 0x000000040000780c */ /* 0x010fda0003f05270 */
[----:B------:R-:W-:Y:S05]  /*0930*/  @P0 BRA `(.L_x_12) ;  /* 0x0000000000480947 */ /* 0x000fea0003800000 */
[----:B--23--:R-:W-:Y:S01]  /*0940*/  UMOV UR4, 0x3a0 ;  /* 0x000003a000047882 */ /* 0x00cfe20000000000 */
[----:B------:R-:W-:Y:S01]  /*0950*/  UMOV UR6, 0x400 ;  /* 0x0000040000067882 */ /* 0x000fe20000000000 */
[----:B------:R-:W-:Y:S01]  /*0960*/  USEL UR4, UR4, 0x320, UP3 ;  /* 0x0000032004047887 */ /* 0x000fe20009800000 */
        /* <DEDUP_REMOVED lines=10> */
[----:B--2---:R4:W2:Y:S08]  /*0a10*/  SYNCS.EXCH.64 URZ, [UR6+0x60], UR8 ;  /* 0x0000600806ff75b2 */ /* 0x0048b00008000100 */
[----:B------:R4:W3:Y:S01]  /*0a20*/  SYNCS.EXCH.64 URZ, [UR6+0x70], UR4 ;  /* 0x0000700406ff75b2 */ /* 0x0008e20008000100 */
[----:B------:R4:W1:Y:S01]  /*0a30*/  SYNCS.EXCH.64 URZ, [UR6+0x68], UR8 ;  /* 0x0000680806ff75b2 */ /* 0x0008620008000100 */
[----:B------:R4:W1:Y:S02]  /*0a40*/  SYNCS.EXCH.64 URZ, [UR6+0x78], UR4 ;  /* 0x0000780406ff75b2 */ /* 0x0008640008000100 */
[----:B----4-:R-:W-:Y:S01]  /*0a50*/  NOP ;  /* 0x0000000000007918 */ /* 0x010fe20000000000 */
.L_x_12:
[----:B------:R-:W4:Y:S01]  /*0a60*/  SHFL.IDX PT, R0, R77, RZ, 0x1f ;  /* 0x00001fff4d007589 */ /* 0x000f2200000e0000 */
[----:B------:R-:W-:Y:S01]  /*0a70*/  NOP ;  /* 0x0000000000007918 */ /* 0x000fe20000000000 */
[----:B----4-:R-:W-:-:S13]  /*0a80*/  ISETP.NE.AND P0, PT, R0, 0x5, PT ;  /* 0x000000050000780c */ /* 0x010fda0003f05270 */
[----:B------:R-:W-:Y:S05]  /*0a90*/  @P0 BRA `(.L_x_13) ;  /* 0x0000000000540947 */ /* 0x000fea0003800000 */
[----:B--23--:R-:W-:Y:S01]  /*0aa0*/  UMOV UR4, 0x400 ;  /* 0x0000040000047882 */ /* 0x00cfe20000000000 */
        /* <DEDUP_REMOVED lines=14> */
[----:B------:R4:W1:Y:S01]  /*0b90*/  SYNCS.EXCH.64 URZ, [UR4+0xa8], UR8 ;  /* 0x0000a80804ff75b2 */ /* 0x0008620008000100 */
[----:B------:R4:W1:Y:S01]  /*0ba0*/  SYNCS.EXCH.64 URZ, [UR4+0x90], UR6 ;  /* 0x0000900604ff75b2 */ /* 0x0008620008000100 */
[----:B------:R4:W1:Y:S01]  /*0bb0*/  SYNCS.EXCH.64 URZ, [UR4+0xb0], UR8 ;  /* 0x0000b00804ff75b2 */ /* 0x0008620008000100 */
[----:B------:R4:W1:Y:S01]  /*0bc0*/  SYNCS.EXCH.64 URZ, [UR4+0x98], UR6 ;  /* 0x0000980604ff75b2 */ /* 0x0008620008000100 */
[----:B------:R4:W1:Y:S02]  /*0bd0*/  SYNCS.EXCH.64 URZ, [UR4+0xb8], UR8 ;  /* 0x0000b80804ff75b2 */ /* 0x0008640008000100 */
[----:B----4-:R-:W-:Y:S01]  /*0be0*/  NOP ;  /* 0x0000000000007918 */ /* 0x010fe20000000000 */
.L_x_13:
[----:B------:R-:W4:Y:S01]  /*0bf0*/  SHFL.IDX PT, R0, R77, RZ, 0x1f ;  /* 0x00001fff4d007589 */ /* 0x000f2200000e0000 */
[----:B------:R-:W-:Y:S01]  /*0c00*/  ISETP.NE.OR P1, PT, RZ, UR25, !P1 ;  /* 0x00000019ff007c0c */ /* 0x000fe2000cf25670 */
        /* <DEDUP_REMOVED lines=12> */
[----:B------:R4:W3:Y:S01]  /*0cd0*/  SYNCS.EXCH.64 URZ, [UR4+0xd0], UR6 ;  /* 0x0000d00604ff75b2 */ /* 0x0008e20008000100 */
[----:B------:R4:W1:Y:S01]  /*0ce0*/  SYNCS.EXCH.64 URZ, [UR4+0xc8], UR6 ;  /* 0x0000c80604ff75b2 */ /* 0x0008620008000100 */
[----:B------:R4:W1:Y:S02]  /*0cf0*/  SYNCS.EXCH.64 URZ, [UR4+0xd8], UR6 ;  /* 0x0000d80604ff75b2 */ /* 0x0008640008000100 */
[----:B----4-:R-:W-:Y:S01]  /*0d00*/  NOP ;  /* 0x0000000000007918 */ /* 0x010fe20000000000 */
.L_x_14:
[----:B------:R-:W-:Y:S01]  /*0d10*/  VOTEU.ALL UP0, P1 ;  /* 0x0000000000ff7886 */ /* 0x000fe20000800000 */
[----:B--23--:R-:W-:Y:S01]  /*0d20*/  UMOV UR4, 0x20 ;  /* 0x0000002000047882 */ /* 0x00cfe20000000000 */
[----:B------:R-:W2:Y:S01]  /*0d30*/  LDCU UR7, c[0x0][0x36c] ;  /* 0x00006d80ff0777ac */ /* 0x000ea20008000800 */
[----:B------:R-:W-:Y:S01]  /*0d40*/  NOP ;  /* 0x0000000000007918 */ /* 0x000fe20000000000 */
[----:B------:R-:W-:Y:S01]  /*0d50*/  LOP3.LUT R0, R87, 0x1f, RZ, 0xc0, !PT ;  /* 0x0000001f57007812 */ /* 0x000fe200078ec0ff */
[----:B------:R-:W-:Y:S01]  /*0d60*/  @!UP0 UMOV UR6, 0x400 ;  /* 0x0000040000068882 */ /* 0x000fe20000000000 */
[----:B------:R-:W-:-:S04]  /*0d70*/  @!UP0 UIADD3 UR4, UPT, UPT, -UR4, 0x100000, URZ ;  /* 0x0010000004048890 */ /* 0x000fc8000fffe1ff */
[----:B------:R-:W-:Y:S02]  /*0d80*/  @!UP0 USHF.L.U32 UR5, UR4, 0xb, URZ ;  /* 0x0000000b04058899 */ /* 0x000fe400080006ff */
[----:B------:R-:W-:Y:S02]  /*0d90*/  @!UP0 USHF.L.U32 UR4, UR4, 0x1, URZ ;  /* 0x0000000104048899 */ /* 0x000fe400080006ff */
[----:B------:R-:W-:Y:S01]  /*0da0*/  @!UP0 ULEA UR6, UR46, UR6, 0x18 ;  /* 0x000000062e068291 */ /* 0x000fe2000f8ec0ff */
[----:B------:R-:W-:Y:S01]  /*0db0*/  VOTEU.ALL UP0, P1 ;  /* 0x0000000000ff7886 */ /* 0x000fe20000800000 */
[----:B------:R-:W-:Y:S02]  /*0dc0*/  UISETP.NE.AND UP4, UPT, UR25, URZ, UPT ;  /* 0x000000ff1900728c */ /* 0x000fe4000bf85270 */
[----:B--2---:R-:W-:Y:S01]  /*0dd0*/  UISETP.EQ.U32.AND UP5, UPT, UR7, 0x1, UPT ;  /* 0x000000010700788c */ /* 0x004fe2000bfa2070 */
[----:B------:R-:W2:Y:S07]  /*0de0*/  FENCE.VIEW.ASYNC.S ;  /* 0x00000000000073c6 */ /* 0x000eae0000000000 */
[----:B--2---:R2:W3:Y:S01]  /*0df0*/  @!UP0 SYNCS.EXCH.64 URZ, [UR6+0xe0], UR4 ;  /* 0x0000e00406ff85b2 */ /* 0x0044e20008000100 */
[----:B------:R-:W-:Y:S05]  /*0e00*/  BRA.U !UP5, `(.L_x_15) ;  /* 0x000000010d087547 */ /* 0x000fea000b800000 */
[----:B-1-3--:R-:W-:Y:S01]  /*0e10*/  UCGABAR_ARV ;  /* 0x00000000000079c7 */ /* 0x00afe20008000000 */
[----:B------:R-:W-:Y:S05]  /*0e20*/  BRA `(.L_x_16) ;  /* 0x0000000000047947 */ /* 0x000fea0003800000 */
.L_x_15:
[----:B-1-3--:R-:W-:Y:S01]  /*0e30*/  NOP ;  /* 0x0000000000007918 */ /* 0x00afe20000000000 */
.L_x_16:
[----:B------:R-:W1:Y:S01]  /*0e40*/  S2UR UR20, SR_CTAID.X ;  /* 0x00000000001479c3 */ /* 0x000e620000002500 */
[----:B------:R-:W-:-:S05]  /*0e50*/  CS2R.32 R78, SR_CgaSize ;  /* 0x00000000004e7805 */ /* 0x000fca0000008a00 */
[----:B------:R-:W-:-:S05]  /*0e60*/  IMAD R78, R78, -0xa0, RZ ;  /* 0xffffff604e4e7824 */ /* 0x000fca00078e02ff */
[----:B--2---:R-:W-:-:S14]  /*0e70*/  R2UR UR5, R78 ;  /* 0x000000004e0572ca */ /* 0x004fdc00000e0000 */
[----:B------:R-:W2:Y:S01]  /*0e80*/  LDCU UR5, c[0x0][UR5+0x2b0] ;  /* 0x00005600050577ac */ /* 0x000ea20008000800 */
[----:B------:R-:W-:-:S05]  /*0e90*/  CS2R.32 R78, SR_CgaSize ;  /* 0x00000000004e7805 */ /* 0x000fca0000008a00 */
[----:B------:R-:W-:-:S05]  /*0ea0*/  IMAD R78, R78, -0xa0, RZ ;  /* 0xffffff604e4e7824 */ /* 0x000fca00078e02ff */
[----:B------:R-:W-:-:S14]  /*0eb0*/  R2UR UR4, R78 ;  /* 0x000000004e0472ca */ /* 0x000fdc00000e0000 */
[----:B------:R-:W3:Y:S01]  /*0ec0*/  LDCU UR4, c[0x0][UR4+0x2b4] ;  /* 0x00005680040477ac */ /* 0x000ee20008000800 */
[----:B------:R-:W4:Y:S01]  /*0ed0*/  S2UR UR7, SR_CTAID.Y ;  /* 0x00000000000779c3 */ /* 0x000f220000002600 */
[----:B------:R-:W-:-:S05]  /*0ee0*/  CS2R.32 R78, SR_CgaSize ;  /* 0x00000000004e7805 */ /* 0x000fca0000008a00 */
[----:B------:R-:W-:-:S05]  /*0ef0*/  IMAD R78, R78, -0xa0, RZ ;  /* 0xffffff604e4e7824 */ /* 0x000fca00078e02ff */
[----:B------:R-:W-:-:S14]  /*0f00*/  R2UR UR8, R78 ;  /* 0x000000004e0872ca */ /* 0x000fdc00000e0000 */
[----:B------:R-:W3:Y:S01]  /*0f10*/  LDCU UR8, c[0x0][UR8+0x2a0] ;  /* 0x00005400080877ac */ /* 0x000ee20008000800 */
[----:B------:R-:W3:Y:S01]  /*0f20*/  LDCU UR21, c[0x0][0xb24] ;  /* 0x00016480ff1577ac */ /* 0x000ee20008000800 */
[----:B------:R-:W1:Y:S01]  /*0f30*/  S2UR UR36, SR_CTAID.Z ;  /* 0x00000000002479c3 */ /* 0x000e620000002700 */
[----:B------:R-:W-:-:S05]  /*0f40*/  CS2R.32 R78, SR_CgaSize ;  /* 0x00000000004e7805 */ /* 0x000fca0000008a00 */
[----:B------:R-:W-:-:S05]  /*0f50*/  IMAD R78, R78, -0xa0, RZ ;  /* 0xffffff604e4e7824 */ /* 0x000fca00078e02ff */
[----:B------:R-:W-:-:S14]  /*0f60*/  R2UR UR63, R78 ;  /* 0x000000004e3f72ca */ /* 0x000fdc00000e0000 */
[----:B------:R-:W3:Y:S01]  /*0f70*/  LDCU UR63, c[0x0][UR63+0x2a4] ;  /* 0x000054803f3f77ac */ /* 0x000ee20008000800 */
[----:B------:R-:W-:Y:S02]  /*0f80*/  UISETP.GT.U32.AND UP0, UPT, UR27, 0xffff, UPT ;  /* 0x0000ffff1b00788c */ /* 0x000fe4000bf04070 */
[----:B------:R-:W-:Y:S01]  /*0f90*/  USHF.L.U32 UR29, UR46, 0x9, URZ ;  /* 0x000000092e1d7899 */ /* 0x000fe200080006ff */
[----:B-1----:R-:W-:Y:S01]  /*0fa0*/  I2FP.F32.U32 R3, UR20 ;  /* 0x0000001400037c45 */ /* 0x002fe20008201000 */
[----:B------:R-:W-:Y:S01]  /*0fb0*/  UMOV UR32, 0x5 ;  /* 0x0000000500207882 */ /* 0x000fe20000000000 */
[----:B------:R-:W1:Y:S03]  /*0fc0*/  LDCU UR42, c[0x0][0xb24] ;  /* 0x00016480ff2a77ac */ /* 0x000e660008000800 */
[----:B--2---:R-:W-:Y:S01]  /*0fd0*/  FMUL R3, R3, UR5 ;  /* 0x0000000503037c20 */ /* 0x004fe20008400000 */
[----:B------:R-:W2:Y:S01]  /*0fe0*/  LDCU UR31, c[0x0][0xb30] ;  /* 0x00016600ff1f77ac */ /* 0x000ea20008000800 */
[----:B----4-:R-:W-:Y:S01]  /*0ff0*/  I2FP.F32.U32 R2, UR7 ;  /* 0x0000000700027c45 */ /* 0x010fe20008201000 */
[----:B------:R-:W-:-:S03]  /*1000*/  USHF.L.U32 UR45, UR20, 0x6, URZ ;  /* 0x00000006142d7899 */ /* 0x000fc600080006ff */
[----:B------:R-:W4:Y:S01]  /*1010*/  F2I.U32.TRUNC.NTZ R3, R3 ;  /* 0x0000000300037305 */ /* 0x000f22000020f000 */
[----:B------:R-:W-:Y:S01]  /*1020*/  USEL UR26, UR27, 0xffff, !UP0 ;  /* 0x0000ffff1b1a7887 */ /* 0x000fe2000c000000 */
[----:B---3--:R-:W-:Y:S01]  /*1030*/  FMUL R2, R2, UR4 ;  /* 0x0000000402027c20 */ /* 0x008fe20008400000 */
[----:B------:R-:W-:Y:S01]  /*1040*/  UISETP.GE.AND UP2, UPT, UR21, 0x1, UPT ;  /* 0x000000011500788c */ /* 0x000fe2000bf46270 */
[----:B------:R-:W-:-:S04]  /*1050*/  UMOV UR24, UR7 ;  /* 0x0000000700187c82 */ /* 0x000fc80008000000 */
[----:B------:R-:W3:Y:S01]  /*1060*/  F2I.U32.TRUNC.NTZ R2, R2 ;  /* 0x0000000200027305 */ /* 0x000ee2000020f000 */
[----:B----4-:R-:W-:Y:S02]  /*1070*/  R2UR UR4, R3 ;  /* 0x00000000030472ca */ /* 0x010fe400000e0000 */
[----:B------:R-:W-:Y:S02]  /*1080*/  PRMT R3, RZ, 0x7610, R3 ;  /* 0x00007610ff037816 */ /* 0x000fe40000000003 */
[----:B---3--:R-:W-:Y:S02]  /*1090*/  R2UR UR6, R2 ;  /* 0x00000000020672ca */ /* 0x008fe400000e0000 */
[----:B------:R-:W-:-:S07]  /*10a0*/  PRMT R2, RZ, 0x7610, R2 ;  /* 0x00007610ff027816 */ /* 0x000fce0000000002 */
[----:B------:R-:W-:-:S04]  /*10b0*/  UIADD3 UR5, UPT, UPT, -UR4, URZ, URZ ;  /* 0x000000ff04057290 */ /* 0x000fc8000fffe1ff */
[----:B------:R-:W-:Y:S02]  /*10c0*/  UIMAD UR5, UR8, UR5, UR20 ;  /* 0x00000005080572a4 */ /* 0x000fe4000f8e0214 */
[----:B------:R-:W-:-:S04]  /*10d0*/  UIADD3 UR4, UPT, UPT, -UR6, URZ, URZ ;  /* 0x000000ff06047290 */ /* 0x000fc8000fffe1ff */
[----:B------:R-:W-:Y:S01]  /*10e0*/  IMAD.U32 R78, RZ, RZ, UR5 ;  /* 0x00000005ff4e7e24 */ /* 0x000fe2000f8e00ff */
[----:B------:R-:W-:Y:S01]  /*10f0*/  UIMAD UR63, UR63, UR4, UR7 ;  /* 0x000000043f3f72a4 */ /* 0x000fe2000f8e0207 */
[----:B-12---:R-:W-:Y:S11]  /*1100*/  BRA.U UP4, `(.L_x_17) ;  /* 0x0000000104407547 */ /* 0x006ff6000b800000 */
[----:B------:R-:W-:-:S13]  /*1110*/  R2UR UR4, R78 ;  /* 0x000000004e0472ca */ /* 0x000fda00000e0000 */
[----:B------:R-:W-:Y:S02]  /*1120*/  UISETP.GT.U32.AND UP0, UPT, UR4, 0x1, UPT ;  /* 0x000000010400788c */ /* 0x000fe4000bf04070 */
[----:B------:R-:W-:Y:S02]  /*1130*/  ULOP3.LUT UR4, UR4, 0xfffffffe, URZ, 0xc0, !UPT ;  /* 0xfffffffe04047892 */ /* 0x000fe4000f8ec0ff */
[----:B------:R-:W-:Y:S02]  /*1140*/  UISETP.NE.AND UP1, UPT, UR63, URZ, UP0 ;  /* 0x000000ff3f00728c */ /* 0x000fe40008725270 */
[----:B------:R-:W-:Y:S02]  /*1150*/  UISETP.NE.AND UP0, UPT, UR63, 0x1, UP0 ;  /* 0x000000013f00788c */ /* 0x000fe40008705270 */
[----:B------:R-:W-:Y:S02]  /*1160*/  USEL UR7, URZ, 0x1, UP1 ;  /* 0x00000001ff077887 */ /* 0x000fe40008800000 */
[----:B------:R-:W-:-:S02]  /*1170*/  USEL UR6, URZ, 0x4, UP0 ;  /* 0x00000004ff067887 */ /* 0x000fc40008000000 */
[----:B------:R-:W-:Y:S02]  /*1180*/  USEL UR5, URZ, 0x2, UP1 ;  /* 0x00000002ff057887 */ /* 0x000fe40008800000 */
[----:B------:R-:W-:Y:S02]  /*1190*/  ULEA UR4, UR63, UR4, 0x1 ;  /* 0x000000043f047291 */ /* 0x000fe4000f8e08ff */
[----:B------:R-:W-:Y:S02]  /*11a0*/  USEL UR8, URZ, 0x8, UP0 ;  /* 0x00000008ff087887 */ /* 0x000fe40008000000 */
[----:B------:R-:W-:-:S03]  /*11b0*/  UIADD3 UR5, UPT, UPT, UR5, UR6, UR7 ;  /* 0x0000000605057290 */ /* 0x000fc6000fffe007 */
[----:B------:R-:W-:Y:S01]  /*11c0*/  UMOV UR6, 0x3 ;  /* 0x0000000300067882 */ /* 0x000fe20000000000 */
[----:B------:R-:W-:Y:S02]  /*11d0*/  UIADD3 UR5, UPT, UPT, UR5, UR8, URZ ;  /* 0x0000000805057290 */ /* 0x000fe4000fffe0ff */
[----:B------:R-:W-:-:S04]  /*11e0*/  USHF.L.U32 UR4, UR6, UR4, URZ ;  /* 0x0000000406047299 */ /* 0x000fc800080006ff */
[----:B------:R-:W-:Y:S02]  /*11f0*/  MOV R3, UR5 ;  /* 0x0000000500037c02 */ /* 0x000fe40008000f00 */
[----:B------:R-:W-:Y:S02]  /*1200*/  IMAD.U32 R2, RZ, RZ, UR4 ;  /* 0x00000004ff027e24 */ /* 0x000fe4000f8e00ff */
.L_x_17:
[----:B------:R-:W-:Y:S05]  /*1210*/  BRA.U !UP2, `(.L_x_18) ;  /* 0x000000010ad47547 */ /* 0x000fea000b800000 */
[----:B------:R-:W1:Y:S01]  /*1220*/  LDCU.128 UR12, c[0x0][0xb10] ;  /* 0x00016200ff0c77ac */ /* 0x000e620008000c00 */
[----:B------:R-:W2:Y:S01]  /*1230*/  LDCU UR6, c[0x0][0x370] ;  /* 0x00006e00ff0677ac */ /* 0x000ea20008000800 */
[----:B------:R-:W3:Y:S01]  /*1240*/  LDCU UR5, c[0x0][0x374] ;  /* 0x00006e80ff0577ac */ /* 0x000ee20008000800 */
[----:B------:R-:W4:Y:S01]  /*1250*/  LDCU UR30, c[0x0][0xb0c] ;  /* 0x00016180ff1e77ac */ /* 0x000f220008000800 */
[----:B------:R-:W4:Y:S01]  /*1260*/  LDCU UR4, c[0x0][0xb20] ;  /* 0x00016400ff0477ac */ /* 0x000f220008000800 */
[----:B------:R-:W4:Y:S01]  /*1270*/  LDCU.64 UR8, c[0x0][0xb28] ;  /* 0x00016500ff0877ac */ /* 0x000f220008000a00 */
[----:B-1----:R-:W-:Y:S02]  /*1280*/  UISETP.NE.AND UP0, UPT, UR14, 0x1, UPT ;  /* 0x000000010e00788c */ /* 0x002fe4000bf05270 */
[----:B---3--:R-:W-:Y:S02]  /*1290*/  UIMAD.WIDE.U32 UR10, UR5, UR15, URZ ;  /* 0x0000000f050a72a5 */ /* 0x008fe4000f8e00ff */
[----:B--2---:R-:W-:-:S02]  /*12a0*/  UIMAD.WIDE.U32 UR18, UR6, UR12, URZ ;  /* 0x0000000c061272a5 */ /* 0x004fc4000f8e00ff */
[----:B----4-:R-:W-:Y:S02]  /*12b0*/  UISETP.NE.AND UP1, UPT, UR30, 0x1, UPT ;  /* 0x000000011e00788c */ /* 0x010fe4000bf25270 */
[----:B------:R-:W-:Y:S01]  /*12c0*/  UISETP.NE.AND UP2, UPT, UR21, 0x1, UPT ;  /* 0x000000011500788c */ /* 0x000fe2000bf45270 */
[----:B------:R-:W-:Y:S02]  /*12d0*/  UMOV UR10, UR11 ;  /* 0x0000000b000a7c82 */ /* 0x000fe40008000000 */
[----:B------:R-:W-:Y:S01]  /*12e0*/  UMOV UR18, UR19 ;  /* 0x0000001300127c82 */ /* 0x000fe20008000000 */
[----:B------:R-:W-:Y:S02]  /*12f0*/  @UP0 USHF.R.U32.HI UR5, URZ, UR4, UR10 ;  /* 0x00000004ff050299 */ /* 0x000fe4000801160a */
[----:B------:R-:W-:Y:S02]  /*1300*/  UIMAD.WIDE.U32 UR22, UR24, UR15, URZ ;  /* 0x0000000f181672a5 */ /* 0x000fe4000f8e00ff */
[----:B------:R-:W-:-:S02]  /*1310*/  UIMAD.WIDE.U32 UR10, UR5, UR8, URZ ;  /* 0x00000008050a72a5 */ /* 0x000fc4000f8e00ff */
[----:B------:R-:W-:Y:S02]  /*1320*/  @UP1 USHF.R.U32.HI UR6, URZ, UR13, UR18 ;  /* 0x0000000dff061299 */ /* 0x000fe40008011612 */
[----:B------:R-:W-:Y:S02]  /*1330*/  UIMAD.WIDE.U32 UR16, UR20, UR12, URZ ;  /* 0x0000000c141072a5 */ /* 0x000fe4000f8e00ff */
[----:B------:R-:W-:Y:S01]  /*1340*/  UIMAD.WIDE.U32 UR18, UR6, UR8, URZ ;  /* 0x00000008061272a5 */ /* 0x000fe2000f8e00ff */
[----:B------:R-:W-:Y:S01]  /*1350*/  UMOV UR22, UR23 ;  /* 0x0000001700167c82 */ /* 0x000fe20008000000 */
[----:B------:R-:W-:Y:S01]  /*1360*/  UMOV UR10, UR11 ;  /* 0x0000000b000a7c82 */ /* 0x000fe20008000000 */
[----:B------:R-:W-:Y:S02]  /*1370*/  USHF.R.U32.HI UR22, URZ, UR4, UR22 ;  /* 0x00000004ff167299 */ /* 0x000fe40008011616 */
[----:B------:R-:W-:Y:S02]  /*1380*/  @UP2 USHF.R.U32.HI UR5, URZ, UR9, UR10 ;  /* 0x00000009ff052299 */ /* 0x000fe4000801160a */
[----:B------:R-:W-:Y:S01]  /*1390*/  UMOV UR7, UR19 ;  /* 0x0000001300077c82 */ /* 0x000fe20008000000 */
[----:B------:R-:W-:Y:S01]  /*13a0*/  UMOV UR16, UR17 ;  /* 0x0000001100107c82 */ /* 0x000fe20008000000 */
[----:B------:R-:W-:-:S02]  /*13b0*/  @UP2 USHF.R.U32.HI UR6, URZ, UR9, UR7 ;  /* 0x00000009ff062299 */ /* 0x000fc40008011607 */
[----:B------:R-:W-:Y:S02]  /*13c0*/  USHF.R.U32.HI UR13, URZ, UR13, UR16 ;  /* 0x0000000dff0d7299 */ /* 0x000fe40008011610 */
[----:B------:R-:W-:Y:S02]  /*13d0*/  USEL UR4, UR24, UR22, !UP0 ;  /* 0x0000001618047287 */ /* 0x000fe4000c000000 */
[----:B------:R-:W-:Y:S02]  /*13e0*/  UIMAD UR7, UR5, UR21, URZ ;  /* 0x00000015050772a4 */ /* 0x000fe4000f8e02ff */
[----:B------:R-:W-:Y:S02]  /*13f0*/  USEL UR5, UR20, UR13, !UP1 ;  /* 0x0000000d14057287 */ /* 0x000fe4000c800000 */
[----:B------:R-:W-:Y:S02]  /*1400*/  UIMAD UR12, UR6, UR21, URZ ;  /* 0x00000015060c72a4 */ /* 0x000fe4000f8e02ff */
[----:B------:R-:W-:-:S02]  /*1410*/  UISETP.GE.AND UP0, UPT, UR4, UR7, UPT ;  /* 0x000000070400728c */ /* 0x000fc4000bf06270 */
[----:B------:R-:W-:Y:S02]  /*1420*/  UIMAD.WIDE.U32 UR10, UR4, UR8, URZ ;  /* 0x00000008040a72a5 */ /* 0x000fe4000f8e00ff */
[----:B------:R-:W-:Y:S02]  /*1430*/  UISETP.GE.OR UP0, UPT, UR5, UR12, UP0 ;  /* 0x0000000c0500728c */ /* 0x000fe40008706670 */
[----:B------:R-:W-:Y:S02]  /*1440*/  UIMAD.WIDE.U32 UR12, UR5, UR8, URZ ;  /* 0x00000008050c72a5 */ /* 0x000fe4000f8e00ff */
[----:B------:R-:W-:Y:S01]  /*1450*/  UIADD3 UR10, UPT, UPT, -UR4, URZ, URZ ;  /* 0x000000ff040a7290 */ /* 0x000fe2000fffe1ff */
[----:B------:R-:W-:Y:S01]  /*1460*/  UMOV UR8, UR11 ;  /* 0x0000000b00087c82 */ /* 0x000fe20008000000 */
[----:B------:R-:W-:Y:S02]  /*1470*/  UIADD3 UR11, UPT, UPT, -UR5, URZ, URZ ;  /* 0x000000ff050b7290 */ /* 0x000fe4000fffe1ff */
[----:B------:R-:W-:-:S03]  /*1480*/  USHF.R.U32.HI UR8, URZ, UR9, UR8 ;  /* 0x00000009ff087299 */ /* 0x000fc60008011608 */
[----:B------:R-:W-:Y:S01]  /*1490*/  @!UP0 UMOV UR7, UR13 ;  /* 0x0000000d00078c82 */ /* 0x000fe20008000000 */
[----:B------:R-:W-:Y:S02]  /*14a0*/  UIMAD UR24, UR14, UR10, UR24 ;  /* 0x0000000a0e1872a4 */ /* 0x000fe4000f8e0218 */
[----:B------:R-:W-:Y:S02]  /*14b0*/  USEL UR8, UR4, UR8, !UP2 ;  /* 0x0000000804087287 */ /* 0x000fe4000d000000 */
[----:B------:R-:W-:Y:S02]  /*14c0*/  @!UP0 USHF.R.U32.HI UR7, URZ, UR9, UR7 ;  /* 0x00000009ff078299 */ /* 0x000fe40008011607 */
[----:B------:R-:W-:Y:S02]  /*14d0*/  UIADD3 UR9, UPT, UPT, -UR8, URZ, URZ ;  /* 0x000000ff08097290 */ /* 0x000fe4000fffe1ff */
[----:B------:R-:W-:Y:S02]  /*14e0*/  @!UP0 USEL UR7, UR5, UR7, !UP2 ;  /* 0x0000000705078287 */ /* 0x000fe4000d000000 */
[----:B------:R-:W-:-:S02]  /*14f0*/  UIMAD UR9, UR21, UR9, UR4 ;  /* 0x00000009150972a4 */ /* 0x000fc4000f8e0204 */
[----:B------:R-:W-:Y:S02]  /*1500*/  @!UP0 UIADD3 UR8, UPT, UPT, UR8, -UR7, URZ ;  /* 0x8000000708088290 */ /* 0x000fe4000fffe0ff */
[----:B------:R-:W-:Y:S02]  /*1510*/  @!UP0 UIMAD UR6, UR9, UR6, UR7 ;  /* 0x00000006090682a4 */ /* 0x000fe4000f8e0207 */
[----:B------:R-:W-:Y:S02]  /*1520*/  @!UP0 UIMAD UR4, UR8, UR21, UR5 ;  /* 0x00000015080482a4 */ /* 0x000fe4000f8e0205 */
[----:B------:R-:W-:Y:S02]  /*1530*/  UIMAD UR20, UR30, UR11, UR20 ;  /* 0x0000000b1e1472a4 */ /* 0x000fe4000f8e0214 */
[----:B------:R-:W-:Y:S01]  /*1540*/  UIMAD UR24, UR4, UR14, UR24 ;  /* 0x0000000e041872a4 */ /* 0x000fe2000f8e0218 */
[----:B------:R-:W-:Y:S02]  /*1550*/  @!UP0 UMOV UR5, UR6 ;  /* 0x0000000600058c82 */ /* 0x000fe40008000000 */
[----:B------:R-:W-:-:S12]  /*1560*/  UIMAD UR20, UR5, UR30, UR20 ;  /* 0x0000001e051472a4 */ /* 0x000fd8000f8e0214 */
.L_x_18:
[----:B------:R-:W-:Y:S02]  /*1570*/  UISETP.NE.AND UP1, UPT, UR31, 0x1, UPT ;  /* 0x000000011f00788c */ /* 0x000fe4000bf25270 */
[----:B------:R-:W-:Y:S02]  /*1580*/  ULOP3.LUT UR21, UR26, 0xffff, URZ, 0xc0, !UPT ;  /* 0x0000ffff1a157892 */ /* 0x000fe4000f8ec0ff */
[----:B------:R-:W-:Y:S02]  /*1590*/  UISETP.NE.AND UP0, UPT, UR25, 0x2, UPT ;  /* 0x000000021900788c */ /* 0x000fe4000bf05270 */
[----:B------:R-:W-:Y:S02]  /*15a0*/  ULOP3.LUT UR22, UR29, 0x400, URZ, 0xc0, !UPT ;  /* 0x000004001d167892 */ /* 0x000fe4000f8ec0ff */
[----:B------:R-:W-:Y:S02]  /*15b0*/  ULOP3.LUT UR45, UR45, 0x40, URZ, 0xc0, !UPT ;  /* 0x000000402d2d7892 */ /* 0x000fe4000f8ec0ff */
[----:B------:R-:W-:Y:S01]  /*15c0*/  USHF.L.U32 UR21, UR32, UR21, URZ ;  /* 0x0000001520157299 */ /* 0x000fe200080006ff */
[----:B------:R-:W-:Y:S11]  /*15d0*/  BRA.U UP1, `(.L_x_19) ;  /* 0x0000000101447547 */ /* 0x000ff6000b800000 */
[----:B------:R-:W1:Y:S01]  /*15e0*/  LDCU.128 UR8, c[0x0][0xb10] ;  /* 0x00016200ff0877ac */ /* 0x000e620008000c00 */
[----:B------:R-:W2:Y:S01]  /*15f0*/  LDCU UR12, c[0x0][0xb0c] ;  /* 0x00016180ff0c77ac */ /* 0x000ea20008000800 */
[----:B------:R-:W3:Y:S01]  /*1600*/  LDCU UR13, c[0x0][0xb20] ;  /* 0x00016400ff0d77ac */ /* 0x000ee20008000800 */
[----:B-1----:R-:W-:Y:S02]  /*1610*/  UIMAD.WIDE.U32 UR6, UR20, UR8, URZ ;  /* 0x00000008140672a5 */ /* 0x002fe4000f8e00ff */
[----:B------:R-:W-:Y:S02]  /*1620*/  UIMAD.WIDE.U32 UR4, UR24, UR11, URZ ;  /* 0x0000000b180472a5 */ /* 0x000fe4000f8e00ff */
[----:B--2---:R-:W-:Y:S02]  /*1630*/  UISETP.NE.AND UP2, UPT, UR12, 0x1, UPT ;  /* 0x000000010c00788c */ /* 0x004fe4000bf45270 */
[----:B------:R-:W-:Y:S01]  /*1640*/  UISETP.NE.AND UP1, UPT, UR10, 0x1, UPT ;  /* 0x000000010a00788c */ /* 0x000fe2000bf25270 */
[----:B------:R-:W-:-:S02]  /*1650*/  UMOV UR6, UR7 ;  /* 0x0000000700067c82 */ /* 0x000fc40008000000 */
[----:B------:R-:W-:Y:S01]  /*1660*/  UMOV UR4, UR5 ;  /* 0x0000000500047c82 */ /* 0x000fe20008000000 */
[----:B------:R-:W-:Y:S02]  /*1670*/  USHF.R.U32.HI UR6, URZ, UR9, UR6 ;  /* 0x00000009ff067299 */ /* 0x000fe40008011606 */
[----:B---3--:R-:W-:Y:S02]  /*1680*/  USHF.R.U32.HI UR4, URZ, UR13, UR4 ;  /* 0x0000000dff047299 */ /* 0x008fe40008011604 */
[----:B------:R-:W-:Y:S02]  /*1690*/  USEL UR5, UR20, UR6, !UP2 ;  /* 0x0000000614057287 */ /* 0x000fe4000d000000 */
[----:B------:R-:W-:-:S04]  /*16a0*/  USEL UR4, UR24, UR4, !UP1 ;  /* 0x0000000418047287 */ /* 0x000fc8000c800000 */
[----:B------:R-:W-:Y:S02]  /*16b0*/  UIADD3 UR6, UPT, UPT, UR5, -UR4, URZ ;  /* 0x8000000405067290 */ /* 0x000fe4000fffe0ff */
[----:B------:R-:W-:Y:S02]  /*16c0*/  UIADD3 UR4, UPT, UPT, -UR5, UR4, URZ ;  /* 0x0000000405047290 */ /* 0x000fe4000fffe1ff */
[----:B------:R-:W-:Y:S02]  /*16d0*/  UIMAD UR24, UR6, UR10, UR24 ;  /* 0x0000000a061872a4 */ /* 0x000fe4000f8e0218 */
[----:B------:R-:W-:-:S12]  /*16e0*/  UIMAD UR20, UR4, UR12, UR20 ;  /* 0x0000000c041472a4 */ /* 0x000fd8000f8e0214 */
.L_x_19:
[----:B------:R-:W-:Y:S05]  /*16f0*/  BRA.U !UP5, `(.L_x_20) ;  /* 0x000000010d0c7547 */ /* 0x000fea000b800000 */
[----:B------:R-:W-:Y:S01]  /*1700*/  UCGABAR_WAIT ;  /* 0x0000000000007dc7 */ /* 0x000fe20008000000 */
[----:B------:R-:W-:Y:S01]  /*1710*/  CCTL.IVALL ;  /* 0x00000000ff00798f */ /* 0x000fe20002000000 */
[----:B------:R-:W-:Y:S05]  /*1720*/  BRA `(.L_x_21) ;  /* 0x0000000000047947 */ /* 0x000fea0003800000 */
.L_x_20:
[----:B------:R-:W-:Y:S06]  /*1730*/  BAR.SYNC.DEFER_BLOCKING 0x0 ;  /* 0x0000000000007b1d */ /* 0x000fec0000010000 */
.L_x_21:
[----:B------:R-:W-:Y:S05]  /*1740*/  BRA.U UP0, `(.L_x_22) ;  /* 0x0000001100b87547 */ /* 0x000fea000b800000 */
[----:B------:R-:W1:Y:S01]  /*1750*/  LDCU UR6, c[0x0][0x38c] ;  /* 0x00007180ff0677ac */ /* 0x000e620008000800 */
[----:B------:R-:W-:Y:S01]  /*1760*/  PLOP3.LUT P1, PT, PT, PT, UP3, 0x80, 0x8 ;  /* 0x000000000008781c */ /* 0x000fe20003f2f038 */
[----:B------:R-:W-:Y:S01]  /*1770*/  IMAD.MOV.U32 R12, RZ, RZ, 0x1 ;  /* 0x00000001ff0c7424 */ /* 0x000fe200078e00ff */
[----:B------:R-:W-:Y:S02]  /*1780*/  ISETP.NE.AND P2, PT, R0, RZ, P3 ;  /* 0x000000ff0000720c */ /* 0x000fe40001f45270 */
[----:B------:R-:W-:Y:S02]  /*1790*/  CS2R R10, SRZ ;  /* 0x00000000000a7805 */ /* 0x000fe4000001ff00 */
[----:B------:R-:W-:Y:S01]  /*17a0*/  PLOP3.LUT P1, PT, P1, PT, PT, 0x8, 0x80 ;  /* 0x000000000080781c */ /* 0x000fe20000f2e170 */
[----:B------:R-:W-:Y:S01]  /*17b0*/  IMAD.MOV.U32 R9, RZ, RZ, RZ ;  /* 0x000000ffff097224 */ /* 0x000fe200078e00ff */
[----:B------:R-:W2:Y:S01]  /*17c0*/  LDCU UR38, c[0x0][0x370] ;  /* 0x00006e00ff2677ac */ /* 0x000ea20008000800 */
[----:B------:R-:W-:Y:S01]  /*17d0*/  IMAD.MOV.U32 R8, RZ, RZ, 0x1 ;  /* 0x00000001ff087424 */ /* 0x000fe200078e00ff */
[----:B------:R-:W3:Y:S01]  /*17e0*/  LDCU.64 UR26, c[0x0][0x348] ;  /* 0x00006900ff1a77ac */ /* 0x000ee20008000a00 */
[----:B------:R-:W-:Y:S01]  /*17f0*/  ULEA.HI UR43, UR22, UR45, URZ, 0x1b ;  /* 0x0000002d162b7291 */ /* 0x000fe2000f8fd8ff */
[----:B------:R-:W4:Y:S01]  /*1800*/  LDCU UR37, c[0x0][0x374] ;  /* 0x00006e80ff2577ac */ /* 0x000f220008000800 */
[----:B-1----:R-:W-:-:S02]  /*1810*/  UIADD3 UR5, UPT, UPT, UR6, 0x1f, URZ ;  /* 0x0000001f06057890 */ /* 0x002fc4000fffe0ff */
[----:B------:R-:W-:Y:S02]  /*1820*/  UIADD3 UR47, UPT, UPT, UR6, 0x3e, URZ ;  /* 0x0000003e062f7890 */ /* 0x000fe4000fffe0ff */
[----:B------:R-:W-:Y:S01]  /*1830*/  USHF.R.S32.HI UR4, URZ, 0x1f, UR5 ;  /* 0x0000001fff047899 */ /* 0x000fe20008011405 */
[----:B------:R-:W-:-:S03]  /*1840*/  UMOV UR7, URZ ;  /* 0x000000ff00077c82 */ /* 0x000fc60008000000 */
[----:B------:R-:W-:Y:S02]  /*1850*/  ULEA.HI UR4, UR4, UR5, URZ, 0x5 ;  /* 0x0000000504047291 */ /* 0x000fe4000f8f28ff */
[----:B------:R-:W-:Y:S02]  /*1860*/  UIADD3 UR5, UPT, UPT, UR6, -0x1, URZ ;  /* 0xffffffff06057890 */ /* 0x000fe4000fffe0ff */
[----:B------:R-:W-:Y:S02]  /*1870*/  USHF.R.S32.HI UR40, URZ, 0x5, UR4 ;  /* 0x00000005ff287899 */ /* 0x000fe40008011404 */
[----:B------:R-:W-:Y:S02]  /*1880*/  UISETP.GE.U32.AND UP1, UPT, UR5, -0x3f, UPT ;  /* 0xffffffc10500788c */ /* 0x000fe4000bf26070 */
[----:B------:R-:W-:-:S04]  /*1890*/  UISETP.LT.U32.AND UP0, UPT, UR40, 0x3, UPT ;  /* 0x000000032800788c */ /* 0x000fc8000bf01070 */
[----:B------:R-:W-:Y:S02]  /*18a0*/  USEL UR39, UR40, 0x3, UP0 ;  /* 0x0000000328277887 */ /* 0x000fe40008000000 */
[----:B------:R-:W-:Y:S02]  /*18b0*/  UISETP.NE.AND UP0, UPT, UR25, URZ, UPT ;  /* 0x000000ff1900728c */ /* 0x000fe4000bf05270 */
[----:B------:R-:W-:Y:S02]  /*18c0*/  UIADD3 UR4, UPT, UPT, UR39, -0x1, URZ ;  /* 0xffffffff27047890 */ /* 0x000fe4000fffe0ff */
[----:B------:R-:W-:Y:S02]  /*18d0*/  @UP1 UIADD3 UR4, UPT, UPT, UR39, URZ, URZ ;  /* 0x000000ff27041290 */ /* 0x000fe4000fffe0ff */
[----:B------:R-:W-:Y:S02]  /*18e0*/  USEL UR23, UR41, 0x2, UP0 ;  /* 0x0000000229177887 */ /* 0x000fe40008000000 */
[----:B------:R-:W-:-:S02]  /*18f0*/  UIADD3 UR44, UPT, UPT, UR40, -UR39, URZ ;  /* 0x80000027282c7290 */ /* 0x000fc4000fffe0ff */
[----:B------:R-:W-:Y:S02]  /*1900*/  UIADD3 UR25, UPT, UPT, UR4, 0x1, URZ ;  /* 0x0000000104197890 */ /* 0x000fe4000fffe0ff */
[----:B--234-:R-:W-:-:S12]  /*1910*/  UIADD3 UR41, UPT, UPT, -UR4, URZ, URZ ;  /* 0x000000ff04297290 */ /* 0x01cfd8000fffe1ff */
.L_x_42:
[----:B------:R-:W-:Y:S01]  /*1920*/  UISETP.NE.AND UP0, UPT, UR46, URZ, UPT ;  /* 0x000000ff2e00728c */ /* 0x000fe2000bf05270 */
[----:B------:R-:W1:Y:S08]  /*1930*/  S2UR UR46, SR_CgaCtaId ;  /* 0x00000000002e79c3 */ /* 0x000e700000008800 */
[----:B------:R-:W-:Y:S05]  /*1940*/  BRA.U UP0, `(.L_x_23) ;  /* 0x0000000100347547 */ /* 0x000fea000b800000 */
[----:B------:R-:W2:Y:S01]  /*1950*/  S2R R0, SR_CgaCtaId ;  /* 0x0000000000007919 */ /* 0x000ea20000008800 */
[----:B------:R-:W-:-:S04]  /*1960*/  MOV R2, 0x400 ;  /* 0x0000040000027802 */ /* 0x000fc80000000f00 */
[----:B--2---:R-:W-:Y:S02]  /*1970*/  LEA R0, R0, R2, 0x18 ;  /* 0x0000000200007211 */ /* 0x004fe400078ec0ff */
[----:B------:R-:W-:-:S03]  /*1980*/  SHF.L.U32 R2, R8, 0x1f, RZ ;  /* 0x0000001f08027819 */ /* 0x000fc600000006ff */
[----:B------:R-:W-:-:S04]  /*1990*/  IMAD R0, R9, 0x8, R0 ;  /* 0x0000000809007824 */ /* 0x000fc800078e0200 */
[----:B------:R-:W2:Y:S02]  /*19a0*/  SYNCS.PHASECHK.TRANS64.TRYWAIT P0, [R0+URZ+0xd0], R2 ;  /* 0x0000d002000075a7 */ /* 0x000ea400080011ff */
[----:B--2---:R-:W-:Y:S05]  /*19b0*/  @!P0 BRA `(.L_x_24) ;  /* 0x0000006000fc8947 */ /* 0x004fea0003800000 */
.L_x_122:
[----:B------:R-:W-:Y:S01]  /*19c0*/  VIADD R9, R9, 0x1 ;  /* 0x0000000109097836 */ /* 0x000fe20000000000 */
[----:B------:R2:W-:Y:S04]  /*19d0*/  SYNCS.ARRIVE.TRANS64.A1T0 RZ, [R0+URZ+0xc0], RZ ;  /* 0x0000c0ff00ff79a7 */ /* 0x0005e800081000ff */
[----:B------:R-:W-:-:S04]  /*19e0*/  ISETP.NE.AND P0, PT, R9, 0x2, PT ;  /* 0x000000020900780c */ /* 0x000fc80003f05270 */
[----:B------:R-:W-:Y:S02]  /*19f0*/  SEL R9, R9, RZ, P0 ;  /* 0x000000ff09097207 */ /* 0x000fe40000000000 */
[----:B--2---:R-:W-:-:S04]  /*1a00*/  SEL R0, RZ, 0x1, P0 ;  /* 0x00000001ff007807 */ /* 0x004fc80000000000 */
[----:B------:R-:W-:-:S07]  /*1a10*/  LOP3.LUT R8, R8, R0, RZ, 0x3c, !PT ;  /* 0x0000000008087212 */ /* 0x000fce00078e3cff */
.L_x_23:
[----:B------:R-:W-:Y:S01]  /*1a20*/  UMOV UR6, 0x400 ;  /* 0x0000040000067882 */ /* 0x000fe20000000000 */
[----:B------:R-:W-:Y:S01]  /*1a30*/  SHF.L.U32 R0, R12, 0x1f, RZ ;  /* 0x0000001f0c007819 */ /* 0x000fe200000006ff */
[----:B-1----:R-:W-:Y:S02]  /*1a40*/  ULEA UR6, UR46, UR6, 0x18 ;  /* 0x000000062e067291 */ /* 0x002fe4000f8ec0ff */
[----:B------:R-:W-:Y:S02]  /*1a50*/  UISETP.GE.U32.AND UP0, UPT, UR47, 0x3f, UPT ;  /* 0x0000003f2f00788c */ /* 0x000fe4000bf06070 */
[----:B------:R-:W-:Y:S02]  /*1a60*/  ULEA UR4, UR7, UR6, 0x3 ;  /* 0x0000000607047291 */ /* 0x000fe4000f8e18ff */
[----:B------:R-:W-:Y:S01]  /*1a70*/  ULEA UR11, UR24, UR45, 0x7 ;  /* 0x0000002d180b7291 */ /* 0x000fe2000f8e38ff */
[----:B------:R-:W-:-:S06]  /*1a80*/  UMOV UR13, URZ ;  /* 0x000000ff000d7c82 */ /* 0x000fcc0008000000 */
[----:B------:R1:W2:Y:S01]  /*1a90*/  SYNCS.PHASECHK.TRANS64.TRYWAIT P0, [UR4+0x18], R0 ;  /* 0x00001800ff0075a7 */ /* 0x0002a20008001104 */
[----:B------:R-:W-:-:S04]  /*1aa0*/  ULEA.HI UR4, UR20, UR20, URZ, 0x1 ;  /* 0x0000001414047291 */ /* 0x000fc8000f8f08ff */
[----:B------:R-:W-:-:S04]  /*1ab0*/  USHF.L.U32 UR4, UR4, 0x6, URZ ;  /* 0x0000000604047899 */ /* 0x000fc800080006ff */
[----:B------:R-:W-:-:S04]  /*1ac0*/  ULOP3.LUT UR35, UR4, 0xffffff80, URZ, 0xc0, !UPT ;  /* 0xffffff8004237892 */ /* 0x000fc8000f8ec0ff */
[----:B------:R-:W-:Y:S01]  /*1ad0*/  UIADD3 UR35, UPT, UPT, UR43, UR35, URZ ;  /* 0x000000232b237290 */ /* 0x000fe2000fffe0ff */
[----:B------:R-:W-:Y:S11]  /*1ae0*/  BRA.U !UP0, `(.L_x_25) ;  /* 0x0000000108c47547 */ /* 0x000ff6000b800000 */
[----:B------:R-:W-:Y:S01]  /*1af0*/  UMOV UR16, UR41 ;  /* 0x0000002900107c82 */ /* 0x000fe20008000000 */
[----:B------:R-:W-:Y:S01]  /*1b00*/  UMOV UR4, UR7 ;  /* 0x0000000700047c82 */ /* 0x000fe20008000000 */
[----:B------:R-:W-:-:S05]  /*1b10*/  UMOV UR34, URZ ;  /* 0x000000ff00227c82 */ /* 0x000fca0008000000 */
.L_x_31:
[----:B------:R-:W-:Y:S01]  /*1b20*/  ULEA UR33, UR4, UR6, 0x3 ;  /* 0x0000000604217291 */ /* 0x000fe2000f8e18ff */
[----:B------:R-:W-:Y:S01]  /*1b30*/  @P3 MOV R2, 0x2000 ;  /* 0x0000200000023802 */ /* 0x000fe20000000f00 */
[----:B--234-:R-:W-:Y:S10]  /*1b40*/  @P0 BRA `(.L_x_26) ;  /* 0x00000000000c0947 */ /* 0x01cff40003800000 */
[----:B------:R-:W-:-:S04]  /*1b50*/  SHF.L.U32 R3, R12, 0x1f, RZ ;  /* 0x0000001f0c037819 */ /* 0x000fc800000006ff */
[----:B------:R-:W2:Y:S02]  /*1b60*/  SYNCS.PHASECHK.TRANS64.TRYWAIT P0, [UR33+0x18], R3 ;  /* 0x00001803ff0075a7 */ /* 0x000ea40008001121 */
[----:B--2---:R-:W-:Y:S05]  /*1b70*/  @!P0 BRA `(.L_x_27) ;  /* 0x0000006000a08947 */ /* 0x004fea0003800000 */
.L_x_26:
[----:B------:R2:W-:Y:S01]  /*1b80*/  @P3 SYNCS.ARRIVE.TRANS64 RZ, [UR33], R2 ;  /* 0x00000002ffff39a7 */ /* 0x0005e20008000021 */
[----:B------:R-:W-:Y:S02]  /*1b90*/  ULOP3.LUT UR5, UR23, 0x2, URZ, 0xfc, !UPT ;  /* 0x0000000217057892 */ /* 0x000fe4000f8efcff */
[----:B------:R-:W-:Y:S02]  /*1ba0*/  UIADD3 UR16, UPT, UPT, UR16, 0x1, URZ ;  /* 0x0000000110107890 */ /* 0x000fe4000fffe0ff */
[----:B------:R-:W-:Y:S02]  /*1bb0*/  UISETP.NE.AND UP0, UPT, UR5, 0x2, UPT ;  /* 0x000000020500788c */ /* 0x000fe4000bf05270 */
[----:B------:R-:W-:-:S07]  /*1bc0*/  UISETP.NE.AND UP2, UPT, UR16, 0x1, UPT ;  /* 0x000000011000788c */ /* 0x000fce000bf45270 */
[----:B------:R-:W-:Y:S05]  /*1bd0*/  BRA.U UP0, `(.L_x_28) ;  /* 0x0000000100047547 */ /* 0x000fea000b800000 */
[----:B------:R-:W-:Y:S05]  /*1be0*/  BPT.TRAP 0x1 ;  /* 0x000000040000795c */ /* 0x000fea0000300000 */
.L_x_28:
[----:B------:R-:W-:Y:S04]  /*1bf0*/  BSSY.RECONVERGENT B0, `(.L_x_29) ;  /* 0x0000003000007945 */ /* 0x000fe80003800200 */
[----:B------:R-:W-:Y:S05]  /*1c00*/  @!P2 BRA `(.L_x_30) ;  /* 0x000000000004a947 */ /* 0x000fea0003800000 */
[----:B------:R-:W-:Y:S05]  /*1c10*/  BPT.TRAP 0x1 ;  /* 0x000000040000795c */ /* 0x000fea0000300000 */
.L_x_30:
[----:B------:R-:W-:Y:S05]  /*1c20*/  BSYNC.RECONVERGENT B0 ;  /* 0x0000000000007941 */ /* 0x000fea0003800200 */
.L_x_29:
[----:B------:R-:W-:Y:S02]  /*1c30*/  UIADD3 UR5, UPT, UPT, UR4, 0x1, URZ ;  /* 0x0000000104057890 */ /* 0x000fe4000fffe0ff */
[----:B------:R-:W-:Y:S02]  /*1c40*/  UIADD3 UR14, UP1, UPT, UR26, 0x80, URZ ;  /* 0x000000801a0e7890 */ /* 0x000fe4000ff3e0ff */
[----:B------:R-:W-:Y:S02]  /*1c50*/  UISETP.NE.AND UP0, UPT, UR5, 0x3, UPT ;  /* 0x000000030500788c */ /* 0x000fe4000bf05270 */
[----:B------:R-:W-:Y:S02]  /*1c60*/  ULOP3.LUT UR33, UR33, 0xfefffff8, URZ, 0xc0, !UPT ;  /* 0xfefffff821217892 */ /* 0x000fe4000f8ec0ff */
[----:B------:R-:W-:Y:S02]  /*1c70*/  USEL UR8, URZ, 0x1, UP0 ;  /* 0x00000001ff087887 */ /* 0x000fe40008000000 */
[----:B------:R-:W-:-:S02]  /*1c80*/  USEL UR7, UR5, URZ, UP0 ;  /* 0x000000ff05077287 */ /* 0x000fc40008000000 */
[----:B------:R-:W-:Y:S02]  /*1c90*/  UIADD3.X UR15, UPT, UPT, URZ, UR27, URZ, UP1, !UPT ;  /* 0x0000001bff0f7290 */ /* 0x000fe40008ffe4ff */
[----:B------:R-:W-:Y:S01]  /*1ca0*/  ULEA UR5, UR7, UR6, 0x3 ;  /* 0x0000000607057291 */ /* 0x000fe2000f8e18ff */
[----:B------:R-:W-:Y:S01]  /*1cb0*/  LOP3.LUT R12, R12, UR8, RZ, 0x3c, !PT ;  /* 0x000000080c0c7c12 */ /* 0x000fe2000f8e3cff */
[----:B------:R-:W-:Y:S02]  /*1cc0*/  USHF.L.U32 UR8, UR4, 0xb, URZ ;  /* 0x0000000b04087899 */ /* 0x000fe400080006ff */
[----:B------:R-:W-:Y:S01]  /*1cd0*/  UIADD3 UR4, UP0, UPT, UR26, 0x180, URZ ;  /* 0x000001801a047890 */ /* 0x000fe2000ff1e0ff */
[----:B-1----:R-:W-:Y:S01]  /*1ce0*/  SHF.L.U32 R0, R12, 0x1f, RZ ;  /* 0x0000001f0c007819 */ /* 0x002fe200000006ff */
[----:B------:R-:W-:Y:S02]  /*1cf0*/  ULOP3.LUT UR32, UR8, UR22, URZ, 0xfc, !UPT ;  /* 0x0000001608207292 */ /* 0x000fe4000f8efcff */
[----:B------:R-:W-:Y:S01]  /*1d00*/  UPRMT UR13, URZ, 0x5410, UR21 ;  /* 0x00005410ff0d7896 */ /* 0x000fe20008000015 */
[----:B------:R3:W4:Y:S01]  /*1d10*/  SYNCS.PHASECHK.TRANS64.TRYWAIT P0, [UR5+0x18], R0 ;  /* 0x00001800ff0075a7 */ /* 0x0007220008001105 */
[----:B------:R-:W-:-:S02]  /*1d20*/  UIADD3 UR32, UPT, UPT, UR6, 0x4300, UR32 ;  /* 0x0000430006207890 */ /* 0x000fc4000fffe020 */
[----:B------:R-:W-:Y:S02]  /*1d30*/  UIADD3 UR8, UPT, UPT, UR6, 0x5b00, UR8 ;  /* 0x00005b0006087890 */ /* 0x000fe4000fffe008 */
[----:B------:R-:W-:Y:S01]  /*1d40*/  UIADD3.X UR5, UPT, UPT, URZ, UR27, URZ, UP0, !UPT ;  /* 0x0000001bff057290 */ /* 0x000fe200087fe4ff */
[----:B------:R-:W-:Y:S01]  /*1d50*/  UMOV UR18, 0x0 ;  /* 0x0000000000127882 */ /* 0x000fe20000000000 */
[----:B------:R-:W-:Y:S01]  /*1d60*/  UMOV UR19, 0x10000000 ;  /* 0x1000000000137882 */ /* 0x000fe20000000000 */
[----:B------:R-:W-:Y:S01]  /*1d70*/  UMOV UR10, UR34 ;  /* 0x00000022000a7c82 */ /* 0x000fe20008000000 */
[----:B------:R-:W-:Y:S01]  /*1d80*/  UMOV UR12, UR36 ;  /* 0x00000024000c7c82 */ /* 0x000fe20008000000 */
[----:B------:R-:W-:Y:S01]  /*1d90*/  UMOV UR9, UR33 ;  /* 0x0000002100097c82 */ /* 0x000fe20008000000 */
[----:B------:R1:W-:Y:S03]  /*1da0*/  UTMALDG.3D.MULTICAST.2CTA [UR32], [UR14], UR13, desc[UR18] ;  /* 0x000012200e0073b4 */ /* 0x0003e6000821180d */
[----:B------:R2:W-:Y:S01]  /*1db0*/  UTMALDG.3D.2CTA [UR8], [UR4], desc[UR18] ;  /* 0x00001208040075b4 */ /* 0x0005e20008211000 */
[----:B-1----:R-:W-:Y:S01]  /*1dc0*/  UIADD3 UR34, UPT, UPT, UR34, 0x20, URZ ;  /* 0x0000002022227890 */ /* 0x002fe2000fffe0ff */
[----:B------:R-:W-:Y:S01]  /*1dd0*/  UMOV UR13, UR25 ;  /* 0x00000019000d7c82 */ /* 0x000fe20008000000 */
[----:B--2---:R-:W-:Y:S01]  /*1de0*/  UMOV UR4, UR7 ;  /* 0x0000000700047c82 */ /* 0x004fe20008000000 */
[----:B------:R-:W-:Y:S09]  /*1df0*/  BRA.U UP2, `(.L_x_31) ;  /* 0xfffffffd02487547 */ /* 0x000ff2000b83ffff */
.L_x_25:
[----:B------:R-:W-:Y:S01]  /*1e00*/  ULEA UR4, UR7, UR6, 0x3 ;  /* 0x0000000607047291 */ /* 0x000fe2000f8e18ff */
[----:B-1-3--:R-:W-:Y:S01]  /*1e10*/  SHF.L.U32 R0, R12, 0x1f, RZ ;  /* 0x0000001f0c007819 */ /* 0x00afe200000006ff */
[----:B------:R-:W-:Y:S01]  /*1e20*/  @!P1 SYNCS.ARRIVE.TRANS64.A1T0 RZ, [UR6+0x58], RZ ;  /* 0x000058ffffff99a7 */ /* 0x000fe20008100006 */
[----:B------:R-:W-:-:S06]  /*1e30*/  UISETP.GT.AND UP0, UPT, UR40, UR39, UPT ;  /* 0x000000272800728c */ /* 0x000fcc000bf04270 */
[----:B--2-4-:R1:W2:Y:S03]  /*1e40*/  SYNCS.PHASECHK.TRANS64.TRYWAIT P0, [UR4+0x18], R0 ;  /* 0x00001800ff0075a7 */ /* 0x0142a60008001104 */
[----:B------:R-:W-:Y:S05]  /*1e50*/  BRA.U !UP0, `(.L_x_32) ;  /* 0x0000000108c47547 */ /* 0x000fea000b800000 */
[----:B------:R-:W-:Y:S01]  /*1e60*/  UIADD3 UR24, UPT, UPT, UR44, UR13, URZ ;  /* 0x0000000d2c187290 */ /* 0x000fe2000fffe0ff */
[----:B------:R-:W-:-:S11]  /*1e70*/  UMOV UR4, UR7 ;  /* 0x0000000700047c82 */ /* 0x000fd60008000000 */
.L_x_38:
[----:B------:R-:W-:Y:S01]  /*1e80*/  ULEA UR17, UR4, UR6, 0x3 ;  /* 0x0000000604117291 */ /* 0x000fe2000f8e18ff */
[----:B--2---:R-:W-:Y:S01]  /*1e90*/  @P3 MOV R2, 0x2000 ;  /* 0x0000200000023802 */ /* 0x004fe20000000f00 */
[----:B--2-4-:R-:W-:Y:S10]  /*1ea0*/  @P0 BRA `(.L_x_33) ;  /* 0x00000000000c0947 */ /* 0x014ff40003800000 */
[----:B------:R-:W-:-:S04]  /*1eb0*/  SHF.L.U32 R3, R12, 0x1f, RZ ;  /* 0x0000001f0c037819 */ /* 0x000fc800000006ff */
[----:B------:R-:W2:Y:S02]  /*1ec0*/  SYNCS.PHASECHK.TRANS64.TRYWAIT P0, [UR17+0x18], R3 ;  /* 0x00001803ff0075a7 */ /* 0x000ea40008001111 */
[----:B--2---:R-:W-:Y:S05]  /*1ed0*/  @!P0 BRA `(.L_x_34) ;  /* 0x0000005c00e08947 */ /* 0x004fea0003800000 */
.L_x_33:
[----:B------:R2:W-:Y:S01]  /*1ee0*/  @P3 SYNCS.ARRIVE.TRANS64 RZ, [UR17], R2 ;  /* 0x00000002ffff39a7 */ /* 0x0005e20008000011 */
[----:B------:R-:W-:-:S04]  /*1ef0*/  ULOP3.LUT UR5, UR23, 0x2, URZ, 0xfc, !UPT ;  /* 0x0000000217057892 */ /* 0x000fc8000f8efcff */
[----:B------:R-:W-:-:S09]  /*1f00*/  UISETP.NE.AND UP0, UPT, UR5, 0x2, UPT ;  /* 0x000000020500788c */ /* 0x000fd2000bf05270 */
[----:B------:R-:W-:Y:S05]  /*1f10*/  BRA.U UP0, `(.L_x_35) ;  /* 0x0000000100047547 */ /* 0x000fea000b800000 */
[----:B------:R-:W-:Y:S05]  /*1f20*/  BPT.TRAP 0x1 ;  /* 0x000000040000795c */ /* 0x000fea0000300000 */
.L_x_35:
[----:B------:R-:W-:Y:S04]  /*1f30*/  BSSY.RECONVERGENT B0, `(.L_x_36) ;  /* 0x0000003000007945 */ /* 0x000fe80003800200 */
[----:B------:R-:W-:Y:S05]  /*1f40*/  @!P2 BRA `(.L_x_37) ;  /* 0x000000000004a947 */ /* 0x000fea0003800000 */
[----:B------:R-:W-:Y:S05]  /*1f50*/  BPT.TRAP 0x1 ;  /* 0x000000040000795c */ /* 0x000fea0000300000 */
.L_x_37:
[----:B------:R-:W-:Y:S05]  /*1f60*/  BSYNC.RECONVERGENT B0 ;  /* 0x0000000000007941 */ /* 0x000fea0003800200 */
.L_x_36:
[----:B------:R-:W-:Y:S02]  /*1f70*/  UIADD3 UR5, UPT, UPT, UR4, 0x1, URZ ;  /* 0x0000000104057890 */ /* 0x000fe4000fffe0ff */
[----:B------:R-:W-:Y:S02]  /*1f80*/  USHF.L.U32 UR18, UR13, 0x5, URZ ;  /* 0x000000050d127899 */ /* 0x000fe400080006ff */
[----:B------:R-:W-:Y:S02]  /*1f90*/  UISETP.NE.AND UP0, UPT, UR5, 0x3, UPT ;  /* 0x000000030500788c */ /* 0x000fe4000bf05270 */
[----:B------:R-:W-:Y:S02]  /*1fa0*/  ULOP3.LUT UR17, UR17, 0xfefffff8, URZ, 0xc0, !UPT ;  /* 0xfefffff811117892 */ /* 0x000fe4000f8ec0ff */
[----:B------:R-:W-:Y:S02]  /*1fb0*/  USEL UR8, URZ, 0x1, UP0 ;  /* 0x00000001ff087887 */ /* 0x000fe40008000000 */
[----:B------:R-:W-:-:S02]  /*1fc0*/  USEL UR7, UR5, URZ, UP0 ;  /* 0x000000ff05077287 */ /* 0x000fc40008000000 */
[----:B------:R-:W-:Y:S02]  /*1fd0*/  UIADD3 UR14, UP0, UPT, UR26, 0x180, URZ ;  /* 0x000001801a0e7890 */ /* 0x000fe4000ff1e0ff */
        /* <DEDUP_REMOVED lines=9> */
[----:B------:R-:W-:Y:S02]  /*2070*/  UIADD3.X UR5, UPT, UPT, URZ, UR27, URZ, UP1, !UPT ;  /* 0x0000001bff057290 */ /* 0x000fe40008ffe4ff */
[----:B------:R-:W-:Y:S02]  /*2080*/  UIADD3 UR8, UPT, UPT, UR6, 0x5b00, UR8 ;  /* 0x00005b0006087890 */ /* 0x000fe4000fffe008 */
[----:B------:R-:W-:Y:S01]  /*2090*/  UIADD3.X UR15, UPT, UPT, URZ, UR27, URZ, UP0, !UPT ;  /* 0x0000001bff0f7290 */ /* 0x000fe200087fe4ff */
[----:B------:R-:W-:Y:S01]  /*20a0*/  UMOV UR28, 0x0 ;  /* 0x00000000001c7882 */ /* 0x000fe20000000000 */
[----:B------:R-:W-:Y:S01]  /*20b0*/  UMOV UR29, 0x10000000 ;  /* 0x10000000001d7882 */ /* 0x000fe20000000000 */
[----:B------:R-:W-:Y:S01]  /*20c0*/  UMOV UR19, UR35 ;  /* 0x0000002300137c82 */ /* 0x000fe20008000000 */
[----:B------:R-:W-:Y:S01]  /*20d0*/  UMOV UR20, UR36 ;  /* 0x0000002400147c82 */ /* 0x000fe20008000000 */
[----:B------:R-:W-:Y:S01]  /*20e0*/  UMOV UR12, UR36 ;  /* 0x00000024000c7c82 */ /* 0x000fe20008000000 */
[----:B------:R1:W-:Y:S01]  /*20f0*/  UTMALDG.3D.MULTICAST.2CTA [UR16], [UR4], UR10, desc[UR28] ;  /* 0x00001c10040073b4 */ /* 0x0003e2000821180a */
[----:B------:R-:W-:Y:S01]  /*2100*/  UMOV UR9, UR17 ;  /* 0x0000001100097c82 */ /* 0x000fe20008000000 */
[----:B------:R-:W-:-:S04]  /*2110*/  UIADD3 UR13, UPT, UPT, UR13, 0x1, URZ ;  /* 0x000000010d0d7890 */ /* 0x000fc8000fffe0ff */
[----:B------:R-:W-:Y:S01]  /*2120*/  UISETP.NE.AND UP0, UPT, UR13, UR24, UPT ;  /* 0x000000180d00728c */ /* 0x000fe2000bf05270 */
[----:B-1----:R-:W-:Y:S01]  /*2130*/  UMOV UR10, UR18 ;  /* 0x00000012000a7c82 */ /* 0x002fe20008000000 */
[----:B------:R-:W-:Y:S01]  /*2140*/  UMOV UR4, UR7 ;  /* 0x0000000700047c82 */ /* 0x000fe20008000000 */
[----:B------:R3:W-:Y:S06]  /*2150*/  UTMALDG.3D.2CTA [UR8], [UR14], desc[UR28] ;  /* 0x00001c080e0075b4 */ /* 0x0007ec0008211000 */
[----:B---3--:R-:W-:Y:S05]  /*2160*/  BRA.U UP0, `(.L_x_38) ;  /* 0xfffffffd00447547 */ /* 0x008fea000b83ffff */
.L_x_32:
[C---:B------:R-:W-:Y:S01]  /*2170*/  LEA R3, R11.reuse, UR6, 0x3 ;  /* 0x000000060b037c11 */ /* 0x040fe2000f8e18ff */
[----:B------:R-:W-:Y:S01]  /*2180*/  NOP ;  /* 0x0000000000007918 */ /* 0x000fe20000000000 */
[----:B-1----:R-:W-:Y:S02]  /*2190*/  SHF.L.U32 R0, R10, 0x1f, RZ ;  /* 0x0000001f0a007819 */ /* 0x002fe400000006ff */
[----:B------:R-:W-:Y:S02]  /*21a0*/  LEA R4, R11, UR6, 0x4 ;  /* 0x000000060b047c11 */ /* 0x000fe4000f8e20ff */
[----:B--2-4-:R-:W1:Y:S02]  /*21b0*/  SYNCS.PHASECHK.TRANS64.TRYWAIT P0, [R3+URZ+0x60], R0 ;  /* 0x00006000030075a7 */ /* 0x014e6400080011ff */
[----:B-1----:R-:W-:Y:S05]  /*21c0*/  @!P0 BRA `(.L_x_39) ;  /* 0x0000005c003c8947 */ /* 0x002fea0003800000 */
.L_x_125:
[----:B------:R-:W2:Y:S01]  /*21d0*/  LDS.128 R4, [R4+0xf0] ;  /* 0x0000f00004047984 */ /* 0x000ea20000000c00 */
[----:B------:R-:W-:Y:S01]  /*21e0*/  UISETP.GE.AND UP0, UPT, UR42, 0x1, UPT ;  /* 0x000000012a00788c */ /* 0x000fe2000bf06270 */
[----:B------:R-:W-:Y:S01]  /*21f0*/  @!PT LDS RZ, [RZ] ;  /* 0x00000000fffff984 */ /* 0x000fe20000000800 */
[----:B------:R-:W-:Y:S01]  /*2200*/  @!PT LDS RZ, [RZ] ;  /* 0x00000000fffff984 */ /* 0x000fe20000000800 */
[----:B------:R-:W-:Y:S01]  /*2210*/  @!PT LDS RZ, [RZ] ;  /* 0x00000000fffff984 */ /* 0x000fe20000000800 */
[----:B------:R-:W-:Y:S01]  /*2220*/  @!PT LDS RZ, [RZ] ;  /* 0x00000000fffff984 */ /* 0x000fe20000000800 */
[----:B------:R3:W-:Y:S06]  /*2230*/  MEMBAR.ALL.CTA ;  /* 0x0000000000007992 */ /* 0x0007ec0000008000 */
[----:B---3--:R-:W3:Y:S01]  /*2240*/  FENCE.VIEW.ASYNC.S ;  /* 0x00000000000073c6 */ /* 0x008ee20000000000 */
[----:B--2---:R-:W-:-:S13]  /*2250*/  LOP3.LUT P0, RZ, R6, 0x1, RZ, 0xc0, !PT ;  /* 0x0000000106ff7812 */ /* 0x004fda000780c0ff */
[----:B---3--:R-:W-:Y:S01]  /*2260*/  VOTEU.ANY UP1, P0 ;  /* 0x0000000000ff7886 */ /* 0x008fe20000020100 */
[----:B------:R-:W-:-:S13]  /*2270*/  PLOP3.LUT P0, PT, PT, PT, UP1, 0x80, 0x8 ;  /* 0x000000000008781c */ /* 0x000fda0003f0f018 */
[----:B-1----:R-:W-:Y:S02]  /*2280*/  @P0 LOP3.LUT R0, R5, 0xffff, RZ, 0xc0, !PT ;  /* 0x0000ffff05000812 */ /* 0x002fe400078ec0ff */
[----:B------:R-:W-:Y:S02]  /*2290*/  @P0 MOV R2, R4 ;  /* 0x0000000400020202 */ /* 0x000fe40000000f00 */
[----:B------:R-:W-:Y:S01]  /*22a0*/  @P0 R2UR UR5, R0 ;  /* 0x00000000000502ca */ /* 0x000fe200000e0000 */
[----:B------:R-:W-:Y:S01]  /*22b0*/  VIADD R0, R3, 0x70 ;  /* 0x0000007003007836 */ /* 0x000fe20000000000 */
[----:B------:R-:W-:Y:S02]  /*22c0*/  @P0 SHF.R.U32.HI R4, RZ, 0x10, R5 ;  /* 0x00000010ff040819 */ /* 0x000fe40000011605 */
[----:B------:R-:W-:Y:S02]  /*22d0*/  @P0 R2UR UR8, R2 ;  /* 0x00000000020802ca */ /* 0x000fe400000e0000 */
[----:B------:R-:W-:-:S02]  /*22e0*/  PRMT R0, RZ, 0x654, R0 ;  /* 0x00000654ff007816 */ /* 0x000fc40000000000 */
[----:B------:R-:W-:Y:S02]  /*22f0*/  @P0 R2UR UR4, R4 ;  /* 0x00000000040402ca */ /* 0x000fe400000e0000 */
[----:B------:R1:W-:Y:S03]  /*2300*/  SYNCS.ARRIVE.TRANS64.RED.A1T0 RZ, [R0+URZ], RZ ;  /* 0x000000ff00ff79a7 */ /* 0x0003e600081004ff */
[----:B------:R-:W-:-:S04]  /*2310*/  @UP1 UMOV UR30, UR5 ;  /* 0x00000005001e1c82 */ /* 0x000fc80008000000 */
[----:B------:R-:W-:-:S04]  /*2320*/  @UP1 UMOV UR31, UR8 ;  /* 0x00000008001f1c82 */ /* 0x000fc80008000000 */
[----:B------:R-:W-:Y:S01]  /*2330*/  @UP1 UMOV UR36, UR4 ;  /* 0x0000000400241c82 */ /* 0x000fe20008000000 */
[----:B------:R-:W-:Y:S05]  /*2340*/  BRA.U !UP0, `(.L_x_40) ;  /* 0x0000000108d47547 */ /* 0x000fea000b800000 */
[----:B------:R-:W2:Y:S01]  /*2350*/  LDCU.128 UR12, c[0x0][0xb10] ;  /* 0x00016200ff0c77ac */ /* 0x000ea20008000c00 */
[----:B------:R-:W3:Y:S01]  /*2360*/  LDCU UR24, c[0x0][0xb20] ;  /* 0x00016400ff1877ac */ /* 0x000ee20008000800 */
[----:B------:R-:W4:Y:S01]  /*2370*/  LDCU UR20, c[0x0][0xb0c] ;  /* 0x00016180ff1477ac */ /* 0x000f220008000800 */
[----:B------:R-:W1:Y:S01]  /*2380*/  LDCU.64 UR10, c[0x0][0xb28] ;  /* 0x00016500ff0a77ac */ /* 0x000e620008000a00 */
[----:B------:R-:W-:Y:S02]  /*2390*/  UISETP.NE.AND UP3, UPT, UR42, 0x1, UPT ;  /* 0x000000012a00788c */ /* 0x000fe4000bf65270 */
[----:B--2---:R-:W-:Y:S02]  /*23a0*/  UIMAD.WIDE.U32 UR8, UR37, UR15, URZ ;  /* 0x0000000f250872a5 */ /* 0x004fe4000f8e00ff */
[----:B------:R-:W-:Y:S02]  /*23b0*/  UIMAD.WIDE.U32 UR4, UR38, UR12, URZ ;  /* 0x0000000c260472a5 */ /* 0x000fe4000f8e00ff */
[----:B------:R-:W-:-:S02]  /*23c0*/  UISETP.NE.AND UP0, UPT, UR14, 0x1, UPT ;  /* 0x000000010e00788c */ /* 0x000fc4000bf05270 */
[----:B------:R-:W-:Y:S01]  /*23d0*/  UIMAD.WIDE.U32 UR28, UR30, UR15, URZ ;  /* 0x0000000f1e1c72a5 */ /* 0x000fe2000f8e00ff */
[----:B------:R-:W-:Y:S02]  /*23e0*/  UMOV UR8, UR9 ;  /* 0x0000000900087c82 */ /* 0x000fe40008000000 */
[----:B------:R-:W-:Y:S01]  /*23f0*/  UMOV UR4, UR5 ;  /* 0x0000000500047c82 */ /* 0x000fe20008000000 */
[----:B---3--:R-:W-:Y:S02]  /*2400*/  USHF.R.U32.HI UR8, URZ, UR24, UR8 ;  /* 0x00000018ff087299 */ /* 0x008fe40008011608 */
[----:B----4-:R-:W-:Y:S02]  /*2410*/  UISETP.NE.AND UP2, UPT, UR20, 0x1, UPT ;  /* 0x000000011400788c */ /* 0x010fe4000bf45270 */
[----:B------:R-:W-:Y:S02]  /*2420*/  USHF.R.U32.HI UR4, URZ, UR13, UR4 ;  /* 0x0000000dff047299 */ /* 0x000fe40008011604 */
[----:B------:R-:W-:-:S02]  /*2430*/  USEL UR5, UR37, UR8, !UP0 ;  /* 0x0000000825057287 */ /* 0x000fc4000c000000 */
[----:B------:R-:W-:Y:S02]  /*2440*/  USEL UR8, UR38, UR4, !UP2 ;  /* 0x0000000426087287 */ /* 0x000fe4000d000000 */
[----:B-1----:R-:W-:Y:S01]  /*2450*/  UIMAD.WIDE.U32 UR16, UR5, UR10, URZ ;  /* 0x0000000a051072a5 */ /* 0x002fe2000f8e00ff */
[----:B------:R-:W-:Y:S01]  /*2460*/  UMOV UR4, UR29 ;  /* 0x0000001d00047c82 */ /* 0x000fe20008000000 */
[----:B------:R-:W-:Y:S02]  /*2470*/  UIMAD.WIDE.U32 UR18, UR31, UR12, URZ ;  /* 0x0000000c1f1272a5 */ /* 0x000fe4000f8e00ff */
[----:B------:R-:W-:-:S03]  /*2480*/  UIMAD.WIDE.U32 UR28, UR8, UR10, URZ ;  /* 0x0000000a081c72a5 */ /* 0x000fc6000f8e00ff */
[----:B------:R-:W-:Y:S01]  /*2490*/  UMOV UR16, UR17 ;  /* 0x0000001100107c82 */ /* 0x000fe20008000000 */
[----:B------:R-:W-:Y:S02]  /*24a0*/  USHF.R.U32.HI UR4, URZ, UR24, UR4 ;  /* 0x00000018ff047299 */ /* 0x000fe40008011604 */
[----:B------:R-:W-:Y:S01]  /*24b0*/  @UP3 USHF.R.U32.HI UR5, URZ, UR11, UR16 ;  /* 0x0000000bff053299 */ /* 0x000fe20008011610 */
[----:B------:R-:W-:Y:S01]  /*24c0*/  UMOV UR18, UR19 ;  /* 0x0000001300127c82 */ /* 0x000fe20008000000 */
[----:B------:R-:W-:Y:S01]  /*24d0*/  UMOV UR28, UR29 ;  /* 0x0000001d001c7c82 */ /* 0x000fe20008000000 */
[----:B------:R-:W-:Y:S02]  /*24e0*/  USHF.R.U32.HI UR13, URZ, UR13, UR18 ;  /* 0x0000000dff0d7299 */ /* 0x000fe40008011612 */
[----:B------:R-:W-:Y:S02]  /*24f0*/  USEL UR4, UR30, UR4, !UP0 ;  /* 0x000000041e047287 */ /* 0x000fe4000c000000 */
[----:B------:R-:W-:-:S02]  /*2500*/  @UP3 USHF.R.U32.HI UR8, URZ, UR11, UR28 ;  /* 0x0000000bff083299 */ /* 0x000fc4000801161c */
[----:B------:R-:W-:Y:S02]  /*2510*/  UIMAD UR9, UR42, UR5, URZ ;  /* 0x000000052a0972a4 */ /* 0x000fe4000f8e02ff */
[----:B------:R-:W-:Y:S02]  /*2520*/  USEL UR5, UR31, UR13, !UP2 ;  /* 0x0000000d1f057287 */ /* 0x000fe4000d000000 */
[----:B------:R-:W-:Y:S02]  /*2530*/  UIMAD UR12, UR42, UR8, URZ ;  /* 0x000000082a0c72a4 */ /* 0x000fe4000f8e02ff */
[----:B------:R-:W-:Y:S02]  /*2540*/  UISETP.GE.AND UP0, UPT, UR4, UR9, UPT ;  /* 0x000000090400728c */ /* 0x000fe4000bf06270 */
[----:B------:R-:W-:Y:S02]  /*2550*/  UIMAD.WIDE.U32 UR16, UR4, UR10, URZ ;  /* 0x0000000a041072a5 */ /* 0x000fe4000f8e00ff */
[----:B------:R-:W-:-:S02]  /*2560*/  UISETP.GE.OR UP0, UPT, UR5, UR12, UP0 ;  /* 0x0000000c0500728c */ /* 0x000fc40008706670 */
        /* <DEDUP_REMOVED lines=19> */
.L_x_40:
[----:B------:R-:W2:Y:S02]  /*26a0*/  LDCU UR4, c[0x0][0xb30] ;  /* 0x00016600ff0477ac */ /* 0x000ea40008000800 */
[----:B--2---:R-:W-:-:S09]  /*26b0*/  UISETP.NE.AND UP0, UPT, UR4, 0x1, UPT ;  /* 0x000000010400788c */ /* 0x004fd2000bf05270 */
[----:B------:R-:W-:Y:S05]  /*26c0*/  BRA.U UP0, `(.L_x_41) ;  /* 0x0000000100447547 */ /* 0x000fea000b800000 */
[----:B------:R-:W2:Y:S01]  /*26d0*/  LDCU.128 UR12, c[0x0][0xb10] ;  /* 0x00016200ff0c77ac */ /* 0x000ea20008000c00 */
[----:B------:R-:W3:Y:S01]  /*26e0*/  LDCU UR10, c[0x0][0xb0c] ;  /* 0x00016180ff0a77ac */ /* 0x000ee20008000800 */
[----:B------:R-:W4:Y:S01]  /*26f0*/  LDCU UR11, c[0x0][0xb20] ;  /* 0x00016400ff0b77ac */ /* 0x000f220008000800 */
[----:B--2---:R-:W-:Y:S02]  /*2700*/  UIMAD.WIDE.U32 UR8, UR31, UR12, URZ ;  /* 0x0000000c1f0872a5 */ /* 0x004fe4000f8e00ff */
[----:B------:R-:W-:Y:S02]  /*2710*/  UIMAD.WIDE.U32 UR4, UR30, UR15, URZ ;  /* 0x0000000f1e0472a5 */ /* 0x000fe4000f8e00ff */
[----:B---3--:R-:W-:Y:S02]  /*2720*/  UISETP.NE.AND UP2, UPT, UR10, 0x1, UPT ;  /* 0x000000010a00788c */ /* 0x008fe4000bf45270 */
[----:B------:R-:W-:Y:S01]  /*2730*/  UISETP.NE.AND UP0, UPT, UR14, 0x1, UPT ;  /* 0x000000010e00788c */ /* 0x000fe2000bf05270 */
[----:B------:R-:W-:-:S02]  /*2740*/  UMOV UR8, UR9 ;  /* 0x0000000900087c82 */ /* 0x000fc40008000000 */
[----:B------:R-:W-:Y:S01]  /*2750*/  UMOV UR4, UR5 ;  /* 0x0000000500047c82 */ /* 0x000fe20008000000 */
[----:B------:R-:W-:Y:S02]  /*2760*/  USHF.R.U32.HI UR13, URZ, UR13, UR8 ;  /* 0x0000000dff0d7299 */ /* 0x000fe40008011608 */
[----:B----4-:R-:W-:Y:S02]  /*2770*/  USHF.R.U32.HI UR4, URZ, UR11, UR4 ;  /* 0x0000000bff047299 */ /* 0x010fe40008011604 */
[----:B------:R-:W-:Y:S02]  /*2780*/  USEL UR5, UR31, UR13, !UP2 ;  /* 0x0000000d1f057287 */ /* 0x000fe4000d000000 */
[----:B------:R-:W-:-:S04]  /*2790*/  USEL UR4, UR30, UR4, !UP0 ;  /* 0x000000041e047287 */ /* 0x000fc8000c000000 */
[----:B------:R-:W-:Y:S02]  /*27a0*/  UIADD3 UR8, UPT, UPT, UR5, -UR4, URZ ;  /* 0x8000000405087290 */ /* 0x000fe4000fffe0ff */
[----:B------:R-:W-:Y:S02]  /*27b0*/  UIADD3 UR4, UPT, UPT, -UR5, UR4, URZ ;  /* 0x0000000405047290 */ /* 0x000fe4000fffe1ff */
[----:B------:R-:W-:Y:S02]  /*27c0*/  UIMAD UR30, UR8, UR14, UR30 ;  /* 0x0000000e081e72a4 */ /* 0x000fe4000f8e021e */
[----:B------:R-:W-:-:S12]  /*27d0*/  UIMAD UR31, UR4, UR10, UR31 ;  /* 0x0000000a041f72a4 */ /* 0x000fd8000f8e021f */
.L_x_41:
[----:B------:R-:W-:Y:S01]  /*27e0*/  VIADD R11, R11, 0x1 ;  /* 0x000000010b0b7836 */ /* 0x000fe20000000000 */
[----:B------:R-:W-:Y:S01]  /*27f0*/  R2UR UR4, R78 ;  /* 0x000000004e0472ca */ /* 0x000fe200000e0000 */
[----:B------:R-:W-:Y:S01]  /*2800*/  UIADD3 UR24, UPT, UPT, UR30, UR63, URZ ;  /* 0x0000003f1e187290 */ /* 0x000fe2000fffe0ff */
[----:B------:R-:W-:Y:S02]  /*2810*/  PLOP3.LUT P1, PT, PT, PT, PT, 0x80, 0x8 ;  /* 0x000000000008781c */ /* 0x000fe40003f2f070 */
[----:B------:R-:W-:-:S04]  /*2820*/  ISETP.NE.AND P0, PT, R11, 0x2, PT ;  /* 0x000000020b00780c */ /* 0x000fc80003f05270 */
[----:B-1----:R-:W-:Y:S02]  /*2830*/  SEL R0, RZ, 0x1, P0 ;  /* 0x00000001ff007807 */ /* 0x002fe40000000000 */
[----:B------:R-:W-:Y:S02]  /*2840*/  SEL R11, R11, RZ, P0 ;  /* 0x000000ff0b0b7207 */ /* 0x000fe40000000000 */
[----:B------:R-:W-:Y:S01]  /*2850*/  LOP3.LUT R10, R10, R0, RZ, 0x3c, !PT ;  /* 0x000000000a0a7212 */ /* 0x000fe200078e3cff */
[----:B------:R-:W-:Y:S01]  /*2860*/  UIADD3 UR20, UPT, UPT, UR31, UR4, URZ ;  /* 0x000000041f147290 */ /* 0x000fe2000fffe0ff */
[----:B------:R-:W-:Y:S11]  /*2870*/  BRA.U UP1, `(.L_x_42) ;  /* 0xfffffff101287547 */ /* 0x000ff6000b83ffff */
[----:B------:R-:W-:Y:S01]  /*2880*/  UIADD3 UR6, UPT, UPT, UR6, 0x18, URZ ;  /* 0x0000001806067890 */ /* 0x000fe2000fffe0ff */
[----:B------:R-:W-:-:S03]  /*2890*/  SHF.L.U32 R2, R12, 0x1f, RZ ;  /* 0x0000001f0c027819 */ /* 0x000fc600000006ff */
[----:B------:R-:W-:-:S09]  /*28a0*/  ULEA UR4, UR7, UR6, 0x3 ;  /* 0x0000000607047291 */ /* 0x000fd2000f8e18ff */
[----:B------:R-:W1:Y:S02]  /*28b0*/  SYNCS.PHASECHK.TRANS64.TRYWAIT P0, [UR4], R2 ;  /* 0x00000002ff0075a7 */ /* 0x000e640008001104 */
[----:B-1----:R-:W-:Y:S05]  /*28c0*/  @!P0 BRA `(.L_x_43) ;  /* 0x0000005400908947 */ /* 0x002fea0003800000 */
.L_x_127:
[----:B------:R-:W-:-:S04]  /*28d0*/  UIADD3 UR4, UPT, UPT, UR7, 0x1, URZ ;  /* 0x0000000107047890 */ /* 0x000fc8000fffe0ff */
[----:B------:R-:W-:-:S04]  /*28e0*/  UISETP.NE.AND UP0, UPT, UR4, 0x3, UPT ;  /* 0x000000030400788c */ /* 0x000fc8000bf05270 */
[----:B------:R-:W-:Y:S02]  /*28f0*/  USEL UR7, URZ, 0x1, UP0 ;  /* 0x00000001ff077887 */ /* 0x000fe40008000000 */
[----:B------:R-:W-:-:S04]  /*2900*/  USEL UR4, UR4, URZ, UP0 ;  /* 0x000000ff04047287 */ /* 0x000fc80008000000 */
[----:B------:R-:W-:Y:S01]  /*2910*/  ULEA UR5, UR4, UR6, 0x3 ;  /* 0x0000000604057291 */ /* 0x000fe2000f8e18ff */
[----:B------:R-:W-:-:S04]  /*2920*/  LOP3.LUT R12, R12, UR7, RZ, 0x3c, !PT ;  /* 0x000000070c0c7c12 */ /* 0x000fc8000f8e3cff */
[----:B-1----:R-:W-:-:S04]  /*2930*/  SHF.L.U32 R2, R12, 0x1f, RZ ;  /* 0x0000001f0c027819 */ /* 0x002fc800000006ff */
[----:B------:R-:W1:Y:S02]  /*2940*/  SYNCS.PHASECHK.TRANS64.TRYWAIT P0, [UR5], R2 ;  /* 0x00000002ff0075a7 */ /* 0x000e640008001105 */
[----:B-1----:R-:W-:Y:S05]  /*2950*/  @!P0 BRA `(.L_x_44) ;  /* 0x0000005400848947 */ /* 0x002fea0003800000 */
.L_x_129:
[----:B------:R-:W-:-:S04]  /*2960*/  UIADD3 UR4, UPT, UPT, UR4, 0x1, URZ ;  /* 0x0000000104047890 */ /* 0x000fc8000fffe0ff */
[----:B------:R-:W-:-:S04]  /*2970*/  UISETP.NE.AND UP0, UPT, UR4, 0x3, UPT ;  /* 0x000000030400788c */ /* 0x000fc8000bf05270 */
[----:B------:R-:W-:Y:S02]  /*2980*/  USEL UR5, URZ, 0x1, UP0 ;  /* 0x00000001ff057887 */ /* 0x000fe40008000000 */
[----:B------:R-:W-:-:S04]  /*2990*/  USEL UR4, UR4, URZ, UP0 ;  /* 0x000000ff04047287 */ /* 0x000fc80008000000 */
[----:B------:R-:W-:Y:S01]  /*29a0*/  ULEA UR4, UR4, UR6, 0x3 ;  /* 0x0000000604047291 */ /* 0x000fe2000f8e18ff */
[----:B-1----:R-:W-:-:S04]  /*29b0*/  LOP3.LUT R2, R12, UR5, RZ, 0x3c, !PT ;  /* 0x000000050c027c12 */ /* 0x002fc8000f8e3cff */
[----:B------:R-:W-:Y:S01]  /*29c0*/  SHF.L.U32 R2, R2, 0x1f, RZ ;  /* 0x0000001f02027819 */ /* 0x000fe200000006ff */
[----:B------:R-:W-:-:S07]  /*29d0*/  IMAD.U32 R0, RZ, RZ, UR4 ;  /* 0x00000004ff007e24 */ /* 0x000fce000f8e00ff */
.L_x_45:
[----:B-1----:R1:W2:Y:S02]  /*29e0*/  SYNCS.PHASECHK.TRANS64.TRYWAIT P0, [R0+URZ], R2 ;  /* 0x00000002000075a7 */ /* 0x0022a400080011ff */
[----:B--2---:R-:W-:Y:S05]  /*29f0*/  @!P0 NANOSLEEP.SYNCS 0x989680 ;  /* 0x009896800000895d */ /* 0x004fea0003900000 */
[----:B------:R-:W2:Y:S02]  /*2a00*/  @!P0 SYNCS.PHASECHK.TRANS64 P0, [R0+URZ], R2 ;  /* 0x00000002000085a7 */ /* 0x000ea400080010ff */
[----:B--2---:R-:W-:Y:S05]  /*2a10*/  @P0 EXIT ;  /* 0x000000000000094d */ /* 0x004fea0003800000 */
[----:B------:R-:W-:Y:S05]  /*2a20*/  BRA `(.L_x_45) ;  /* 0xfffffffc00ec7947 */ /* 0x000fea000383ffff */
.L_x_22:
[----:B------:R-:W-:-:S04]  /*2a30*/  UISETP.NE.AND UP0, UPT, UR46, URZ, UPT ;  /* 0x000000ff2e00728c */ /* 0x000fc8000bf05270 */
[----:B------:R-:W-:-:S09]  /*2a40*/  UISETP.NE.OR UP0, UPT, UR25, 0x1, UP0 ;  /* 0x000000011900788c */ /* 0x000fd20008705670 */
[----:B------:R-:W-:Y:S05]  /*2a50*/  BRA.U UP0, `(.L_x_46) ;  /* 0x0000000500487547 */ /* 0x000fea000b800000 */
[----:B------:R-:W-:Y:S01]  /*2a60*/  ISETP.GE.U32.AND P2, PT, R0, 0x4, PT ;  /* 0x000000040000780c */ /* 0x000fe20003f46070 */
[----:B------:R-:W-:Y:S01]  /*2a70*/  IMAD.MOV.U32 R12, RZ, RZ, 0x1 ;  /* 0x00000001ff0c7424 */ /* 0x000fe200078e00ff */
[----:B------:R-:W-:Y:S02]  /*2a80*/  CS2R R10, SRZ ;  /* 0x00000000000a7805 */ /* 0x000fe4000001ff00 */
[----:B------:R-:W-:Y:S01]  /*2a90*/  CS2R R8, SRZ ;  /* 0x0000000000087805 */ /* 0x000fe2000001ff00 */
[----:B------:R-:W-:Y:S01]  /*2aa0*/  UMOV UR6, 0x400 ;  /* 0x0000040000067882 */ /* 0x000fe20000000000 */
[----:B------:R-:W-:Y:S01]  /*2ab0*/  UMOV UR5, URZ ;  /* 0x000000ff00057c82 */ /* 0x000fe20008000000 */
[----:B------:R-:W-:-:S12]  /*2ac0*/  ULEA UR6, UR46, UR6, 0x18 ;  /* 0x000000062e067291 */ /* 0x000fd8000f8ec0ff */
.L_x_50:
[----:B------:R-:W-:Y:S02]  /*2ad0*/  LEA R2, R8, UR6, 0x3 ;  /* 0x0000000608027c11 */ /* 0x000fe4000f8e18ff */
[----:B------:R-:W-:-:S03]  /*2ae0*/  SHF.L.U32 R4, R9, 0x1f, RZ ;  /* 0x0000001f09047819 */ /* 0x000fc600000006ff */
[----:B------:R-:W-:Y:S01]  /*2af0*/  VIADD R5, R2, 0xd0 ;  /* 0x000000d002057836 */ /* 0x000fe20000000000 */
[----:B------:R-:W1:Y:S02]  /*2b00*/  SYNCS.PHASECHK.TRANS64.TRYWAIT P0, [R2+URZ+0xc0], R4 ;  /* 0x0000c004020075a7 */ /* 0x000e6400080011ff */
[----:B-1----:R-:W-:Y:S05]  /*2b10*/  @!P0 BRA `(.L_x_47) ;  /* 0x00000054002c8947 */ /* 0x002fea0003800000 */
.L_x_130:
[----:B------:R-:W-:Y:S01]  /*2b20*/  ULEA UR4, UR5, UR6, 0x3 ;  /* 0x0000000605047291 */ /* 0x000fe2000f8e18ff */
[----:B-1----:R-:W-:Y:S01]  /*2b30*/  PRMT R2, RZ, 0x654, R5 ;  /* 0x00000654ff027816 */ /* 0x002fe20000000005 */
[----:B------:R-:W-:Y:S01]  /*2b40*/  @!P2 IMAD.MOV.U32 R4, RZ, RZ, 0x10 ;  /* 0x00000010ff04a424 */ /* 0x000fe200078e00ff */
[----:B------:R-:W-:Y:S01]  /*2b50*/  SHF.L.U32 R5, R12, 0x1f, RZ ;  /* 0x0000001f0c057819 */ /* 0x000fe200000006ff */
[----:B------:R-:W-:Y:S01]  /*2b60*/  UIADD3 UR7, UPT, UPT, UR4, 0x60, URZ ;  /* 0x0000006004077890 */ /* 0x000fe2000fffe0ff */
[----:B------:R1:W-:Y:S05]  /*2b70*/  SYNCS.ARRIVE.TRANS64.RED.A1T0 RZ, [R2+URZ], RZ ;  /* 0x000000ff02ff79a7 */ /* 0x0003ea00081004ff */
[----:B------:R-:W-:Y:S01]  /*2b80*/  IMAD.U32 R6, RZ, RZ, UR7 ;  /* 0x00000007ff067e24 */ /* 0x000fe2000f8e00ff */
[----:B------:R-:W2:Y:S04]  /*2b90*/  SYNCS.PHASECHK.TRANS64.TRYWAIT P0, [UR4+0x70], R5 ;  /* 0x00007005ff0075a7 */ /* 0x000ea80008001104 */
[----:B------:R-:W-:Y:S01]  /*2ba0*/  PRMT R6, R0, 0x654, R6 ;  /* 0x0000065400067816 */ /* 0x000fe20000000006 */
[----:B-12---:R-:W-:Y:S06]  /*2bb0*/  @!P0 BRA `(.L_x_48) ;  /* 0x0000005400188947 */ /* 0x006fec0003800000 */
.L_x_132:
[----:B------:R-:W-:Y:S01]  /*2bc0*/  ULEA UR8, UR5, UR6, 0x4 ;  /* 0x0000000605087291 */ /* 0x000fe2000f8e20ff */
[----:B------:R-:W-:Y:S01]  /*2bd0*/  SEL R3, R6, R3, !P2 ;  /* 0x0000000306037207 */ /* 0x000fe20005000000 */
[----:B------:R-:W-:Y:S01]  /*2be0*/  UIADD3 UR9, UPT, UPT, UR4, 0x60, URZ ;  /* 0x0000006004097890 */ /* 0x000fe2000fffe0ff */
[----:B-1----:R-:W-:Y:S01]  /*2bf0*/  LEA R2, R11, UR6, 0x3 ;  /* 0x000000060b027c11 */ /* 0x002fe2000f8e18ff */
[----:B------:R-:W-:Y:S01]  /*2c00*/  UIADD3 UR8, UPT, UPT, UR8, 0xf0, URZ ;  /* 0x000000f008087890 */ /* 0x000fe2000fffe0ff */
[----:B------:R1:W-:Y:S01]  /*2c10*/  @!P2 SYNCS.ARRIVE.TRANS64.RED RZ, [R3+URZ], R4 ;  /* 0x0000000403ffa9a7 */ /* 0x0003e200080004ff */
[----:B------:R-:W-:Y:S01]  /*2c20*/  UIADD3 UR4, UPT, UPT, UR5, 0x1, URZ ;  /* 0x0000000105047890 */ /* 0x000fe2000fffe0ff */
[----:B------:R-:W-:-:S03]  /*2c30*/  VIADD R8, R8, 0x1 ;  /* 0x0000000108087836 */ /* 0x000fc60000000000 */
[----:B------:R-:W-:Y:S02]  /*2c40*/  UISETP.NE.AND UP0, UPT, UR4, 0x2, UPT ;  /* 0x000000020400788c */ /* 0x000fe4000bf05270 */
[----:B------:R-:W-:Y:S01]  /*2c50*/  ISETP.NE.AND P0, PT, R8, 0x2, PT ;  /* 0x000000020800780c */ /* 0x000fe20003f05270 */
[----:B------:R-:W-:Y:S06]  /*2c60*/  UGETNEXTWORKID.BROADCAST [UR8], [UR9] ;  /* 0x00000000080073ca */ /* 0x000fec0008000100 */
[----:B------:R-:W-:Y:S02]  /*2c70*/  USEL UR7, URZ, 0x1, UP0 ;  /* 0x00000001ff077887 */ /* 0x000fe40008000000 */
[----:B------:R-:W-:-:S04]  /*2c80*/  USEL UR5, UR4, URZ, UP0 ;  /* 0x000000ff04057287 */ /* 0x000fc80008000000 */
[----:B------:R-:W-:Y:S02]  /*2c90*/  LOP3.LUT R12, R12, UR7, RZ, 0x3c, !PT ;  /* 0x000000070c0c7c12 */ /* 0x000fe4000f8e3cff */
[----:B-1----:R-:W-:-:S04]  /*2ca0*/  SHF.L.U32 R4, R10, 0x1f, RZ ;  /* 0x0000001f0a047819 */ /* 0x002fc800000006ff */
[----:B------:R-:W1:Y:S02]  /*2cb0*/  SYNCS.PHASECHK.TRANS64.TRYWAIT P1, [R2+URZ+0x60], R4 ;  /* 0x00006004020075a7 */ /* 0x000e6400080211ff */
[----:B-1----:R-:W-:Y:S05]  /*2cc0*/  @!P1 BRA `(.L_x_49) ;  /* 0x0000005000ec9947 */ /* 0x002fea0003800000 */
.L_x_133:
[C---:B-1----:R-:W-:Y:S01]  /*2cd0*/  LEA R4, R11.reuse, UR6, 0x4 ;  /* 0x000000060b047c11 */ /* 0x042fe2000f8e20ff */
[----:B------:R-:W-:Y:S01]  /*2ce0*/  VIADD R2, R2, 0x70 ;  /* 0x0000007002027836 */ /* 0x000fe20000000000 */
[----:B------:R-:W-:Y:S01]  /*2cf0*/  SEL R8, R8, RZ, P0 ;  /* 0x000000ff08087207 */ /* 0x000fe20000000000 */
[----:B------:R-:W-:-:S03]  /*2d00*/  VIADD R11, R11, 0x1 ;  /* 0x000000010b0b7836 */ /* 0x000fc60000000000 */
[----:B------:R-:W1:Y:S01]  /*2d10*/  LDS.128 R4, [R4+0xf0] ;  /* 0x0000f00004047984 */ /* 0x000e620000000c00 */
[----:B------:R-:W-:Y:S02]  /*2d20*/  PRMT R2, RZ, 0x654, R2 ;  /* 0x00000654ff027816 */ /* 0x000fe40000000002 */
[C---:B------:R-:W-:Y:S01]  /*2d30*/  ISETP.NE.AND P1, PT, R11.reuse, 0x2, PT ;  /* 0x000000020b00780c */ /* 0x040fe20003f25270 */
[----:B------:R-:W-:Y:S01]  /*2d40*/  @!PT LDS RZ, [RZ] ;  /* 0x00000000fffff984 */ /* 0x000fe20000000800 */
[----:B------:R-:W-:Y:S01]  /*2d50*/  @!PT LDS RZ, [RZ] ;  /* 0x00000000fffff984 */ /* 0x000fe20000000800 */
[----:B------:R-:W-:Y:S01]  /*2d60*/  @!PT LDS RZ, [RZ] ;  /* 0x00000000fffff984 */ /* 0x000fe20000000800 */
[----:B------:R-:W-:Y:S01]  /*2d70*/  @!PT LDS RZ, [RZ] ;  /* 0x00000000fffff984 */ /* 0x000fe20000000800 */
[----:B------:R2:W-:Y:S06]  /*2d80*/  MEMBAR.ALL.CTA ;  /* 0x0000000000007992 */ /* 0x0005ec0000008000 */
[----:B--2---:R-:W2:Y:S01]  /*2d90*/  FENCE.VIEW.ASYNC.S ;  /* 0x00000000000073c6 */ /* 0x004ea20000000000 */
[----:B------:R-:W-:Y:S01]  /*2da0*/  SEL R11, R11, RZ, P1 ;  /* 0x000000ff0b0b7207 */ /* 0x000fe20000800000 */
[----:B--2---:R2:W-:Y:S01]  /*2db0*/  SYNCS.ARRIVE.TRANS64.RED.A1T0 RZ, [R2+URZ], RZ ;  /* 0x000000ff02ff79a7 */ /* 0x0045e200081004ff */
[----:B-1----:R-:W-:-:S02]  /*2dc0*/  LOP3.LUT P3, RZ, R6, 0x1, RZ, 0xc0, !PT ;  /* 0x0000000106ff7812 */ /* 0x002fc4000786c0ff */
[----:B------:R-:W-:-:S04]  /*2dd0*/  SEL R4, RZ, 0x1, P1 ;  /* 0x00000001ff047807 */ /* 0x000fc80000800000 */
[----:B------:R-:W-:Y:S02]  /*2de0*/  LOP3.LUT R10, R10, R4, RZ, 0x3c, !PT ;  /* 0x000000040a0a7212 */ /* 0x000fe400078e3cff */
[----:B--2---:R-:W-:-:S04]  /*2df0*/  SEL R2, RZ, 0x1, P0 ;  /* 0x00000001ff027807 */ /* 0x004fc80000000000 */
[----:B------:R-:W-:Y:S01]  /*2e00*/  LOP3.LUT R9, R9, R2, RZ, 0x3c, !PT ;  /* 0x0000000209097212 */ /* 0x000fe200078e3cff */
[----:B------:R-:W-:Y:S06]  /*2e10*/  @P3 BRA `(.L_x_50) ;  /* 0xfffffffc002c3947 */ /* 0x000fec000383ffff */
[----:B------:R-:W-:Y:S01]  /*2e20*/  ULEA UR4, UR5, UR6, 0x3 ;  /* 0x0000000605047291 */ /* 0x000fe2000f8e18ff */
[----:B------:R-:W-:-:S08]  /*2e30*/  SHF.L.U32 R2, R12, 0x1f, RZ ;  /* 0x0000001f0c027819 */ /* 0x000fd000000006ff */
[----:B------:R-:W1:Y:S02]  /*2e40*/  SYNCS.PHASECHK.TRANS64 P0, [UR4+0x70], R2 ;  /* 0x00007002ff0075a7 */ /* 0x000e640008001004 */
[----:B-1----:R-:W-:Y:S05]  /*2e50*/  @P0 BRA `(.L_x_51) ;  /* 0x0000000000080947 */ /* 0x002fea0003800000 */
[----:B------:R-:W1:Y:S02]  /*2e60*/  SYNCS.PHASECHK.TRANS64.TRYWAIT P0, [UR4+0x70], R2 ;  /* 0x00007002ff0075a7 */ /* 0x000e640008001104 */
[----:B-1----:R-:W-:Y:S05]  /*2e70*/  @!P0 BRA `(.L_x_52) ;  /* 0x0000005000948947 */ /* 0x002fea0003800000 */
.L_x_51:
[----:B------:R-:W-:-:S04]  /*2e80*/  UIADD3 UR7, UPT, UPT, UR5, 0x1, URZ ;  /* 0x0000000105077890 */ /* 0x000fc8000fffe0ff */
[----:B------:R-:W-:-:S04]  /*2e90*/  UISETP.NE.AND UP0, UPT, UR7, 0x2, UPT ;  /* 0x000000020700788c */ /* 0x000fc8000bf05270 */
[----:B------:R-:W-:Y:S02]  /*2ea0*/  USEL UR8, URZ, 0x1, UP0 ;  /* 0x00000001ff087887 */ /* 0x000fe40008000000 */
[----:B------:R-:W-:-:S04]  /*2eb0*/  USEL UR7, UR7, URZ, UP0 ;  /* 0x000000ff07077287 */ /* 0x000fc80008000000 */
[----:B------:R-:W-:Y:S01]  /*2ec0*/  ULEA UR7, UR7, UR6, 0x3 ;  /* 0x0000000607077291 */ /* 0x000fe2000f8e18ff */
[----:B-1----:R-:W-:-:S04]  /*2ed0*/  LOP3.LUT R2, R12, UR8, RZ, 0x3c, !PT ;  /* 0x000000080c027c12 */ /* 0x002fc8000f8e3cff */
[----:B------:R-:W-:-:S04]  /*2ee0*/  SHF.L.U32 R0, R2, 0x1f, RZ ;  /* 0x0000001f02007819 */ /* 0x000fc800000006ff */
[----:B------:R-:W1:Y:S02]  /*2ef0*/  SYNCS.PHASECHK.TRANS64 P0, [UR7+0x70], R0 ;  /* 0x00007000ff0075a7 */ /* 0x000e640008001007 */
[----:B-1----:R-:W-:Y:S05]  /*2f00*/  @P0 EXIT ;  /* 0x000000000000094d */ /* 0x002fea0003800000 */
[----:B------:R-:W-:Y:S02]  /*2f10*/  SHF.L.U32 R2, R2, 0x1f, RZ ;  /* 0x0000001f02027819 */ /* 0x000fe400000006ff */
[----:B------:R-:W-:-:S07]  /*2f20*/  MOV R0, UR7 ;  /* 0x0000000700007c02 */ /* 0x000fce0008000f00 */
.L_x_53:
[----:B-1----:R1:W2:Y:S02]  /*2f30*/  SYNCS.PHASECHK.TRANS64.TRYWAIT P0, [R0+URZ+0x70], R2 ;  /* 0x00007002000075a7 */ /* 0x0022a400080011ff */
[----:B--2---:R-:W-:Y:S05]  /*2f40*/  @!P0 NANOSLEEP.SYNCS 0x989680 ;  /* 0x009896800000895d */ /* 0x004fea0003900000 */
[----:B------:R-:W2:Y:S02]  /*2f50*/  @!P0 SYNCS.PHASECHK.TRANS64 P0, [R0+URZ+0x70], R2 ;  /* 0x00007002000085a7 */ /* 0x000ea400080010ff */
[----:B--2---:R-:W-:Y:S05]  /*2f60*/  @P0 EXIT ;  /* 0x000000000000094d */ /* 0x004fea0003800000 */
[----:B------:R-:W-:Y:S05]  /*2f70*/  BRA `(.L_x_53) ;  /* 0xfffffffc00ec7947 */ /* 0x000fea000383ffff */
.L_x_46:
[----:B------:R-:W-:Y:S05]  /*2f80*/  BRA.U UP4, `(.L_x_54) ;  /* 0x0000001104847547 */ /* 0x000fea000b800000 */
[----:B------:R-:W-:Y:S01]  /*2f90*/  UMOV UR4, 0x40 ;  /* 0x0000004000047882 */ /* 0x000fe20000000000 */
[----:B------:R-:W-:Y:S01]  /*2fa0*/  NOP ;  /* 0x0000000000007918 */ /* 0x000fe20000000000 */
[----:B------:R-:W-:Y:S01]  /*2fb0*/  ULEA UR5, UR46, UR4, 0x18 ;  /* 0x000000042e057291 */ /* 0x000fe2000f8ec0ff */
[----:B------:R-:W-:Y:S02]  /*2fc0*/  UMOV UR6, 0x400 ;  /* 0x0000040000067882 */ /* 0x000fe40000000000 */
[----:B------:R-:W-:-:S06]  /*2fd0*/  ULEA UR6, UR46, UR6, 0x18 ;  /* 0x000000062e067291 */ /* 0x000fcc000f8ec0ff */
[----:B------:R-:W1:Y:S02]  /*2fe0*/  LDS.U8 R0, [UR5+0x1c] ;  /* 0x00001c05ff007984 */ /* 0x000e640008000000 */
[----:B-1----:R-:W-:-:S13]  /*2ff0*/  ISETP.NE.AND P0, PT, R0, RZ, PT ;  /* 0x000000ff0000720c */ /* 0x002fda0003f05270 */
[----:B------:R-:W-:Y:S05]  /*3000*/  @P0 BRA `(.L_x_55) ;  /* 0x0000000400080947 */ /* 0x000fea0003800000 */
[----:B------:R-:W-:Y:S02]  /*3010*/  UISETP.NE.U32.AND UP1, UPT, UR27, 0x1, UPT ;  /* 0x000000011b00788c */ /* 0x000fe4000bf25070 */
[----:B------:R-:W-:-:S07]  /*3020*/  UIADD3 UR7, UPT, UPT, UR5, 0x8, URZ ;  /* 0x0000000805077890 */ /* 0x000fce000fffe0ff */
[----:B------:R-:W-:Y:S05]  /*3030*/  BRA.U !UP1, `(.L_x_56) ;  /* 0x00000001099c7547 */ /* 0x000fea000b800000 */
[----:B------:R-:W-:Y:S01]  /*3040*/  ELECT P0, URZ, PT ;  /* 0x0000000000ff782f */ /* 0x000fe20003800000 */
[----:B------:R-:W-:-:S12]  /*3050*/  BSSY B0, `(.L_x_56) ;  /* 0x0000025000007945 */ /* 0x000fd80003800000 */
[----:B------:R-:W-:Y:S05]  /*3060*/  @!P0 BRA `(.L_x_57) ;  /* 0x00000000008c8947 */ /* 0x000fea0003800000 */
[----:B------:R-:W-:-:S05]  /*3070*/  UMOV UR4, 0x10 ;  /* 0x0000001000047882 */ /* 0x000fca0000000000 */
[----:B------:R-:W-:Y:S04]  /*3080*/  DEPBAR.LE SB1, 0x36 ;  /* 0x00009d800000791a */ /* 0x000fe80000000000 */
[----:B------:R-:W1:Y:S02]  /*3090*/  UTCATOMSWS.2CTA.FIND_AND_SET.ALIGN UP0, UR4, UR4 ;  /* 0x00000004000475e3 */ /* 0x000e640008200800 */
[----:B-1----:R-:W-:Y:S01]  /*30a0*/  MOV R10, UR4 ;  /* 0x00000004000a7c02 */ /* 0x002fe20008000f00 */
[----:B------:R-:W-:Y:S06]  /*30b0*/  BRA.U UP0, `(.L_x_58) ;  /* 0x0000000100187547 */ /* 0x000fec000b800000 */
.L_x_59:
[----:B------:R-:W-:Y:S05]  /*30c0*/  NANOSLEEP 0x64 ;  /* 0x000000640000795d */ /* 0x000fea0003800000 */
[----:B------:R-:W-:-:S05]  /*30d0*/  UMOV UR4, 0x10 ;  /* 0x0000001000047882 */ /* 0x000fca0000000000 */
[----:B------:R-:W-:Y:S04]  /*30e0*/  DEPBAR.LE SB1, 0x36 ;  /* 0x00009d800000791a */ /* 0x000fe80000000000 */
[----:B------:R-:W1:Y:S02]  /*30f0*/  UTCATOMSWS.2CTA.FIND_AND_SET.ALIGN UP0, UR4, UR4 ;  /* 0x00000004000475e3 */ /* 0x000e640008200800 */
[----:B-1----:R-:W-:Y:S01]  /*3100*/  MOV R10, UR4 ;  /* 0x00000004000a7c02 */ /* 0x002fe20008000f00 */
[----:B------:R-:W-:Y:S05]  /*3110*/  BRA.U !UP0, `(.L_x_59) ;  /* 0xfffffffd08e87547 */ /* 0x000fea000b83ffff */
.L_x_58:
[----:B------:R-:W1:Y:S01]  /*3120*/  LDS R6, [UR5+0x10] ;  /* 0x00001005ff067984 */ /* 0x000e620008000800 */
[----:B------:R-:W-:Y:S01]  /*3130*/  IMAD.U32 R0, RZ, RZ, UR6 ;  /* 0x00000006ff007e24 */ /* 0x000fe2000f8e00ff */
[----:B------:R-:W-:-:S03]  /*3140*/  MOV R4, UR28 ;  /* 0x0000001c00047c02 */ /* 0x000fc60008000f00 */
[----:B------:R-:W-:Y:S01]  /*3150*/  VIADD R0, R0, 0x110 ;  /* 0x0000011000007836 */ /* 0x000fe20000000000 */
[----:B-1----:R-:W-:-:S04]  /*3160*/  SHF.L.U32 R6, R6, 0x1f, RZ ;  /* 0x0000001f06067819 */ /* 0x002fc800000006ff */
[----:B------:R-:W1:Y:S02]  /*3170*/  SYNCS.PHASECHK.TRANS64.TRYWAIT P0, [UR5+0x8], R6 ;  /* 0x00000806ff0075a7 */ /* 0x000e640008001105 */
[----:B-1----:R-:W-:Y:S05]  /*3180*/  @P0 BRA `(.L_x_60) ;  /* 0x0000000000080947 */ /* 0x002fea0003800000 */
[----:B------:R-:W1:Y:S02]  /*3190*/  SYNCS.PHASECHK.TRANS64.TRYWAIT P0, [UR5+0x8], R6 ;  /* 0x00000806ff0075a7 */ /* 0x000e640008001105 */
[----:B-1----:R-:W-:Y:S05]  /*31a0*/  @!P0 BRA `(.L_x_61) ;  /* 0x0000004c00e08947 */ /* 0x002fea0003800000 */
.L_x_60:
[----:B------:R-:W-:Y:S01]  /*31b0*/  PRMT R4, R4, 0x654, R0 ;  /* 0x0000065404047816 */ /* 0x000fe20000000000 */
[----:B------:R-:W-:Y:S01]  /*31c0*/  HFMA2 R0, -RZ, RZ, 0, 5.9604644775390625e-08 ;  /* 0x00000001ff007431 */ /* 0x000fe200000001ff */
[----:B------:R-:W-:Y:S01]  /*31d0*/  UPRMT UR4, UR28, 0x654, UR7 ;  /* 0x000006541c047896 */ /* 0x000fe20008000007 */
[----:B------:R-:W-:Y:S02]  /*31e0*/  IMAD.MOV.U32 R8, RZ, RZ, 0xffff ;  /* 0x0000ffffff087424 */ /* 0x000fe400078e00ff */
[----:B-1----:R-:W-:Y:S02]  /*31f0*/  IMAD.MOV.U32 R6, RZ, RZ, 0x4 ;  /* 0x00000004ff067424 */ /* 0x002fe400078e00ff */
[----:B------:R-:W-:Y:S01]  /*3200*/  IMAD.SHL.U32 R9, R10, 0x20, RZ ;  /* 0x000000200a097824 */ /* 0x000fe200078e00ff */
[----:B------:R-:W-:Y:S02]  /*3210*/  MOV R5, UR4 ;  /* 0x0000000400057c02 */ /* 0x000fe40008000f00 */
[-C--:B------:R-:W-:Y:S01]  /*3220*/  SHF.L.U32 R8, R8, R10.reuse, RZ ;  /* 0x0000000a08087219 */ /* 0x080fe200000006ff */
[----:B------:R1:W-:Y:S01]  /*3230*/  SYNCS.ARRIVE.TRANS64.RED RZ, [UR4], R6 ;  /* 0x00000006ffff79a7 */ /* 0x0003e20008000404 */
[----:B------:R-:W-:Y:S01]  /*3240*/  SHF.L.U32 R7, R0, R10, RZ ;  /* 0x0000000a00077219 */ /* 0x000fe200000006ff */
[----:B------:R1:W-:Y:S04]  /*3250*/  STS [UR6+0x110], R9 ;  /* 0x00011009ff007988 */ /* 0x0003e80008000806 */
[----:B------:R1:W-:Y:S04]  /*3260*/  STAS [R4.64], R10 ;  /* 0x0000000a04007dbd */ /* 0x0003e8000c0008ff */
[----:B------:R1:W-:Y:S04]  /*3270*/  ATOMS.OR RZ, [UR5+0x14], R8 ;  /* 0x00001408ffff798c */ /* 0x0003e8000b000005 */
[----:B------:R1:W-:Y:S04]  /*3280*/  ATOMS.OR RZ, [UR5+0x18], R7 ;  /* 0x00001807ffff798c */ /* 0x0003e8000b000005 */
[----:B------:R1:W-:Y:S02]  /*3290*/  ATOMS.XOR RZ, [UR5+0x10], R0 ;  /* 0x00001000ffff798c */ /* 0x0003e4000b800005 */
.L_x_57:
[----:B------:R-:W-:Y:S05]  /*32a0*/  BSYNC B0 ;  /* 0x0000000000007941 */ /* 0x000fea0003800000 */
.L_x_56:
[----:B------:R-:W-:Y:S05]  /*32b0*/  BRA.U UP1, `(.L_x_62) ;  /* 0x00000001016c7547 */ /* 0x000fea000b800000 */
[----:B------:R-:W-:-:S03]  /*32c0*/  UMOV UR4, 0xffffffff ;  /* 0xffffffff00047882 */ /* 0x000fc60000000000 */
[----:B------:R-:W-:Y:S05]  /*32d0*/  BRA.DIV UR4, `(.L_x_63) ;  /* 0x0000004e04ac7947 */ /* 0x000fea000b800000 */
[----:B------:R-:W-:-:S13]  /*32e0*/  ELECT P6, URZ, PT ;  /* 0x0000000000ff782f */ /* 0x000fda00038c0000 */
.L_x_137:
[----:B------:R-:W-:Y:S05]  /*32f0*/  @!P6 BRA `(.L_x_62) ;  /* 0x00000000005ce947 */ /* 0x000fea0003800000 */
[----:B-1----:R-:W1:Y:S02]  /*3300*/  LDS R4, [UR5+0x10] ;  /* 0x00001005ff047984 */ /* 0x002e640008000800 */
[----:B-1----:R-:W-:-:S04]  /*3310*/  SHF.L.U32 R4, R4, 0x1f, RZ ;  /* 0x0000001f04047819 */ /* 0x002fc800000006ff */
[----:B------:R-:W1:Y:S02]  /*3320*/  SYNCS.PHASECHK.TRANS64.TRYWAIT P0, [UR5+0x8], R4 ;  /* 0x00000804ff0075a7 */ /* 0x000e640008001105 */
[----:B-1----:R-:W-:Y:S05]  /*3330*/  @P0 BRA `(.L_x_64) ;  /* 0x0000000000080947 */ /* 0x002fea0003800000 */
[----:B------:R-:W1:Y:S02]  /*3340*/  SYNCS.PHASECHK.TRANS64.TRYWAIT P0, [UR5+0x8], R4 ;  /* 0x00000804ff0075a7 */ /* 0x000e640008001105 */
[----:B-1----:R-:W-:Y:S05]  /*3350*/  @!P0 BRA `(.L_x_65) ;  /* 0x0000004c00ac8947 */ /* 0x002fea0003800000 */
.L_x_64:
[----:B------:R-:W2:Y:S01]  /*3360*/  LDS R6, [UR6+0x110] ;  /* 0x00011006ff067984 */ /* 0x000ea20008000800 */
[----:B-1----:R-:W-:Y:S02]  /*3370*/  HFMA2 R0, -RZ, RZ, 0, 5.9604644775390625e-08 ;  /* 0x00000001ff007431 */ /* 0x002fe400000001ff */
[----:B------:R-:W-:Y:S01]  /*3380*/  IMAD.MOV.U32 R4, RZ, RZ, 0xffff ;  /* 0x0000ffffff047424 */ /* 0x000fe200078e00ff */
[----:B------:R-:W-:Y:S01]  /*3390*/  UPRMT UR4, UR28, 0x654, UR7 ;  /* 0x000006541c047896 */ /* 0x000fe20008000007 */
[----:B--2---:R-:W-:-:S03]  /*33a0*/  IMAD.SHL.U32 R5, R6, 0x20, RZ ;  /* 0x0000002006057824 */ /* 0x004fc600078e00ff */
[-C--:B------:R-:W-:Y:S02]  /*33b0*/  SHF.L.U32 R4, R4, R6.reuse, RZ ;  /* 0x0000000604047219 */ /* 0x080fe400000006ff */
[----:B------:R-:W-:Y:S01]  /*33c0*/  SHF.L.U32 R6, R0, R6, RZ ;  /* 0x0000000600067219 */ /* 0x000fe200000006ff */
[----:B------:R2:W-:Y:S04]  /*33d0*/  STS [UR6+0x110], R5 ;  /* 0x00011005ff007988 */ /* 0x0005e80008000806 */
[----:B------:R2:W-:Y:S04]  /*33e0*/  ATOMS.OR RZ, [UR5+0x14], R4 ;  /* 0x00001404ffff798c */ /* 0x0005e8000b000005 */
[----:B------:R2:W-:Y:S01]  /*33f0*/  ATOMS.OR RZ, [UR5+0x18], R6 ;  /* 0x00001806ffff798c */ /* 0x0005e2000b000005 */
[----:B------:R-:W-:Y:S03]  /*3400*/  SYNCS.ARRIVE.TRANS64.RED.A1T0 RZ, [UR4], RZ ;  /* 0x000000ffffff79a7 */ /* 0x000fe60008100404 */
[----:B------:R2:W-:Y:S01]  /*3410*/  ATOMS.XOR RZ, [UR5+0x10], R0 ;  /* 0x00001000ffff798c */ /* 0x0005e2000b800005 */
[----:B------:R-:W-:Y:S05]  /*3420*/  BRA `(.L_x_62) ;  /* 0x0000000000107947 */ /* 0x000fea0003800000 */
.L_x_55:
[----:B------:R-:W-:Y:S02]  /*3430*/  MOV R0, 0xffffffff ;  /* 0xffffffff00007802 */ /* 0x000fe40000000f00 */
[----:B------:R-:W-:-:S03]  /*3440*/  MOV R4, 0x3470 ;  /* 0x0000347000047802 */ /* 0x000fc60000000f00 */
[----:B------:R1:W-:Y:S04]  /*3450*/  STS [UR6+0x110], R0 ;  /* 0x00011000ff007988 */ /* 0x0003e80008000806 */
[----:B-1---5:R-:W-:Y:S05]  /*3460*/  CALL.REL.NOINC `($__internal_1_$__cuda_sm10x_tcgen05_guardrail_trap_phase_invalid_during_alloc) ;  /* 0x0000005000f47944 */ /* 0x022fea0003c00000 */
.L_x_62:
[----:B------:R-:W-:Y:S05]  /*3470*/  WARPSYNC.ALL ;  /* 0x0000000000007948 */ /* 0x000fea0003800000 */
[----:B------:R-:W3:Y:S01]  /*3480*/  S2UR UR4, SR_CgaCtaId ;  /* 0x00000000000479c3 */ /* 0x000ee20000008800 */
[----:B------:R-:W-:Y:S01]  /*3490*/  UMOV UR13, 0x400 ;  /* 0x00000400000d7882 */ /* 0x000fe20000000000 */
[----:B------:R-:W-:-:S06]  /*34a0*/  NOP ;  /* 0x0000000000007918 */ /* 0x000fcc0000000000 */
[----:B------:R-:W-:Y:S06]  /*34b0*/  BAR.ARV 0x6, 0xa0 ;  /* 0x0182800000007b1d */ /* 0x000fec0000002000 */
[----:B------:R-:W4:Y:S01]  /*34c0*/  LDCU UR6, c[0x0][0x38c] ;  /* 0x00007180ff0677ac */ /* 0x000f220008000800 */
[----:B------:R-:W-:Y:S01]  /*34d0*/  LOP3.LUT R3, R3, 0xffff, RZ, 0xc0, !PT ;  /* 0x0000ffff03037812 */ /* 0x000fe200078ec0ff */
[----:B-1----:R-:W-:Y:S01]  /*34e0*/  IMAD.MOV.U32 R9, RZ, RZ, 0x1 ;  /* 0x00000001ff097424 */ /* 0x002fe200078e00ff */
[----:B------:R-:W-:Y:S01]  /*34f0*/  LOP3.LUT R2, R2, 0xffff, RZ, 0xc0, !PT ;  /* 0x0000ffff02027812 */ /* 0x000fe200078ec0ff */
[----:B------:R-:W-:Y:S01]  /*3500*/  IMAD.MOV.U32 R8, RZ, RZ, RZ ;  /* 0x000000ffff087224 */ /* 0x000fe200078e00ff */
[----:B------:R-:W-:Y:S01]  /*3510*/  R2UR UR16, R3 ;  /* 0x00000000031072ca */ /* 0x000fe200000e0000 */
[----:B------:R-:W-:Y:S01]  /*3520*/  UMOV UR20, URZ ;  /* 0x000000ff00147c82 */ /* 0x000fe20008000000 */
[----:B------:R-:W-:-:S02]  /*3530*/  R2UR UR24, R2 ;  /* 0x00000000021872ca */ /* 0x000fc400000e0000 */
[----:B------:R-:W-:Y:S01]  /*3540*/  CS2R R2, SRZ ;  /* 0x0000000000027805 */ /* 0x000fe2000001ff00 */
[----:B------:R-:W-:Y:S01]  /*3550*/  UMOV UR10, URZ ;  /* 0x000000ff000a7c82 */ /* 0x000fe20008000000 */
[----:B---3--:R-:W-:Y:S02]  /*3560*/  ULEA UR13, UR4, UR13, 0x18 ;  /* 0x0000000d040d7291 */ /* 0x008fe4000f8ec0ff */
[----:B------:R-:W-:Y:S02]  /*3570*/  UISETP.NE.AND UP3, UPT, UR27, URZ, UPT ;  /* 0x000000ff1b00728c */ /* 0x000fe4000bf65270 */
[----:B------:R-:W-:Y:S02]  /*3580*/  UIADD3 UR5, UPT, UPT, UR13, 0x4300, URZ ;  /* 0x000043000d057890 */ /* 0x000fe4000fffe0ff */
[----:B------:R-:W-:Y:S02]  /*3590*/  UIADD3 UR4, UPT, UPT, UR13, 0x5b00, URZ ;  /* 0x00005b000d047890 */ /* 0x000fe4000fffe0ff */
[----:B----4-:R-:W-:Y:S01]  /*35a0*/  UIADD3 UR6, UPT, UPT, UR6, 0x1f, URZ ;  /* 0x0000001f06067890 */ /* 0x010fe2000fffe0ff */
[----:B--2---:R-:W1:Y:S01]  /*35b0*/  LDS R0, [UR13+0x110] ;  /* 0x0001100dff007984 */ /* 0x004e620008000800 */
[----:B------:R-:W-:-:S02]  /*35c0*/  USHF.R.U32.HI UR5, URZ, 0x4, UR5 ;  /* 0x00000004ff057899 */ /* 0x000fc40008011605 */
[----:B------:R-:W-:Y:S02]  /*35d0*/  USHF.R.S32.HI UR21, URZ, 0x1f, UR6 ;  /* 0x0000001fff157899 */ /* 0x000fe40008011406 */
[----:B------:R-:W-:Y:S02]  /*35e0*/  USHF.R.U32.HI UR4, URZ, 0x4, UR4 ;  /* 0x00000004ff047899 */ /* 0x000fe40008011604 */
[----:B------:R-:W-:Y:S02]  /*35f0*/  ULEA.HI UR21, UR21, UR6, URZ, 0x5 ;  /* 0x0000000615157291 */ /* 0x000fe4000f8f28ff */
[----:B------:R-:W-:Y:S02]  /*3600*/  ULOP3.LUT UR5, UR5, 0x3fff, URZ, 0xc0, !UPT ;  /* 0x00003fff05057892 */ /* 0x000fe4000f8ec0ff */
[----:B------:R-:W-:Y:S02]  /*3610*/  USHF.R.S32.HI UR21, URZ, 0x5, UR21 ;  /* 0x00000005ff157899 */ /* 0x000fe40008011415 */
[----:B------:R-:W-:-:S02]  /*3620*/  ULOP3.LUT UR18, UR4, 0x3fff, URZ, 0xc0, !UPT ;  /* 0x00003fff04127892 */ /* 0x000fc4000f8ec0ff */
[----:B------:R-:W-:Y:S02]  /*3630*/  UISETP.LT.AND UP0, UPT, UR21, 0x1, UPT ;  /* 0x000000011500788c */ /* 0x000fe4000bf01270 */
[----:B------:R-:W-:Y:S02]  /*3640*/  ULOP3.LUT UR17, UR5, 0x10000, URZ, 0xfc, !UPT ;  /* 0x0001000005117892 */ /* 0x000fe4000f8efcff */
[----:B------:R-:W-:Y:S02]  /*3650*/  ULOP3.LUT UR18, UR18, 0x10000, URZ, 0xfc, !UPT ;  /* 0x0001000012127892 */ /* 0x000fe4000f8efcff */
[----:B------:R-:W-:Y:S01]  /*3660*/  USEL UR25, UR21, 0x1, !UP0 ;  /* 0x0000000115197887 */ /* 0x000fe2000c000000 */
[----:B------:R-:W-:Y:S01]  /*3670*/  UMOV UR11, URZ ;  /* 0x000000ff000b7c82 */ /* 0x000fe20008000000 */
[----:B------:R-:W-:Y:S01]  /*3680*/  UMOV UR22, 0x0 ;  /* 0x0000000000167882 */ /* 0x000fe20000000000 */
[----:B------:R-:W-:Y:S01]  /*3690*/  UMOV UR23, 0x82004a0 ;  /* 0x082004a000177882 */ /* 0x000fe20000000000 */
[----:B-1----:R-:W-:-:S15]  /*36a0*/  R2UR UR26, R0 ;  /* 0x00000000001a72ca */ /* 0x002fde00000e0000 */
.L_x_73:
[C---:B------:R-:W-:Y:S02]  /*36b0*/  LEA R0, R8.reuse, UR13, 0x3 ;  /* 0x0000000d08007c11 */ /* 0x040fe4000f8e18ff */
[----:B------:R-:W-:Y:S02]  /*36c0*/  SHF.L.U32 R4, R3, 0x1f, RZ ;  /* 0x0000001f03047819 */ /* 0x000fe400000006ff */
[----:B------:R-:W-:Y:S02]  /*36d0*/  LEA R5, R8, UR13, 0x4 ;  /* 0x0000000d08057c11 */ /* 0x000fe4000f8e20ff */
[----:B------:R-:W1:Y:S02]  /*36e0*/  SYNCS.PHASECHK.TRANS64.TRYWAIT P0, [R0+URZ+0x60], R4 ;  /* 0x00006004000075a7 */ /* 0x000e6400080011ff */
[----:B-1-3--:R-:W-:Y:S05]  /*36f0*/  @!P0 BRA `(.L_x_66) ;  /* 0x0000004800dc8947 */ /* 0x00afea0003800000 */
.L_x_138:
[----:B-1----:R-:W1:Y:S01]  /*3700*/  LDS.128 R4, [R5+0xf0] ;  /* 0x0000f00005047984 */ /* 0x002e620000000c00 */
[----:B------:R-:W-:Y:S02]  /*3710*/  VIADD R0, R0, 0x70 ;  /* 0x0000007000007836 */ /* 0x000fe40000000000 */
[----:B------:R-:W-:Y:S01]  /*3720*/  VIADD R8, R8, 0x1 ;  /* 0x0000000108087836 */ /* 0x000fe20000000000 */
[----:B------:R-:W-:Y:S01]  /*3730*/  @!PT LDS RZ, [RZ] ;  /* 0x00000000fffff984 */ /* 0x000fe20000000800 */
[----:B------:R-:W-:Y:S01]  /*3740*/  @!PT LDS RZ, [RZ] ;  /* 0x00000000fffff984 */ /* 0x000fe20000000800 */
[----:B------:R-:W-:Y:S01]  /*3750*/  @!PT LDS RZ, [RZ] ;  /* 0x00000000fffff984 */ /* 0x000fe20000000800 */
[----:B------:R-:W-:Y:S01]  /*3760*/  @!PT LDS RZ, [RZ] ;  /* 0x00000000fffff984 */ /* 0x000fe20000000800 */
[----:B------:R2:W-:Y:S06]  /*3770*/  MEMBAR.ALL.CTA ;  /* 0x0000000000007992 */ /* 0x0005ec0000008000 */
[----:B--2---:R-:W2:Y:S01]  /*3780*/  FENCE.VIEW.ASYNC.S ;  /* 0x00000000000073c6 */ /* 0x004ea20000000000 */
[----:B------:R-:W-:-:S04]  /*3790*/  PRMT R0, RZ, 0x654, R0 ;  /* 0x00000654ff007816 */ /* 0x000fc80000000000 */
[----:B--2---:R2:W-:Y:S01]  /*37a0*/  SYNCS.ARRIVE.TRANS64.RED.A1T0 RZ, [R0+URZ], RZ ;  /* 0x000000ff00ff79a7 */ /* 0x0045e200081004ff */
[----:B-1----:R-:W-:Y:S01]  /*37b0*/  LOP3.LUT P1, RZ, R6, 0x1, RZ, 0xc0, !PT ;  /* 0x0000000106ff7812 */ /* 0x002fe2000782c0ff */
[----:B--2---:R-:W-:-:S12]  /*37c0*/  BRA.U UP3, `(.L_x_67) ;  /* 0x0000000103cc7547 */ /* 0x004fd8000b800000 */
[----:B------:R-:W1:Y:S01]  /*37d0*/  LDCU UR4, c[0x0][0x38c] ;  /* 0x00007180ff0477ac */ /* 0x000e620008000800 */
[----:B------:R-:W-:Y:S02]  /*37e0*/  PLOP3.LUT P2, PT, PT, PT, PT, 0x80, 0x8 ;  /* 0x000000000008781c */ /* 0x000fe40003f4f070 */
[----:B------:R-:W-:Y:S01]  /*37f0*/  SHF.L.U32 R4, R9, 0x1f, RZ ;  /* 0x0000001f09047819 */ /* 0x000fe200000006ff */
[----:B------:R-:W-:Y:S02]  /*3800*/  ULEA UR19, UR20, UR13, 0x3 ;  /* 0x0000000d14137291 */ /* 0x000fe4000f8e18ff */
[----:B-1----:R-:W-:-:S06]  /*3810*/  UISETP.GE.AND UP0, UPT, UR4, 0x1, UPT ;  /* 0x000000010400788c */ /* 0x002fcc000bf06270 */
[----:B------:R-:W-:-:S05]  /*3820*/  PLOP3.LUT P0, PT, PT, PT, UP0, 0x80, 0x8 ;  /* 0x000000000008781c */ /* 0x000fca0003f0f008 */
[----:B------:R-:W-:-:S08]  /*3830*/  @UP0 ULEA UR4, UR10, UR13, 0x3 ;  /* 0x0000000d0a040291 */ /* 0x000fd0000f8e18ff */
[----:B------:R-:W-:-:S04]  /*3840*/  @P0 SHF.L.U32 R0, R2, 0x1f, RZ ;  /* 0x0000001f02000819 */ /* 0x000fc800000006ff */
[----:B------:R1:W2:Y:S01]  /*3850*/  @P0 SYNCS.PHASECHK.TRANS64.TRYWAIT P2, [UR4], R0 ;  /* 0x00000000ff0005a7 */ /* 0x0002a20008041104 */
[----:B------:R-:W3:Y:S02]  /*3860*/  SYNCS.PHASECHK.TRANS64.TRYWAIT P0, [UR19+0xa0], R4 ;  /* 0x0000a004ff0075a7 */ /* 0x000ee40008001113 */
[----:B-123--:R-:W-:Y:S05]  /*3870*/  @!P0 BRA `(.L_x_68) ;  /* 0x0000004800908947 */ /* 0x00efea0003800000 */
.L_x_140:
[----:B------:R-:W-:Y:S01]  /*3880*/  UMOV UR14, UR11 ;  /* 0x0000000b000e7c82 */ /* 0x000fe20008000000 */
[----:B------:R-:W-:Y:S05]  /*3890*/  BRA.U !UP0, `(.L_x_69) ;  /* 0x0000000108887547 */ /* 0x000fea000b800000 */
[----:B------:R-:W-:Y:S02]  /*38a0*/  UIADD3 UR14, UPT, UPT, UR25, UR11, URZ ;  /* 0x0000000b190e7290 */ /* 0x000fe4000fffe0ff */
[----:B------:R-:W-:Y:S02]  /*38b0*/  ULEA UR15, UR20, UR26, 0x6 ;  /* 0x0000001a140f7291 */ /* 0x000fe4000f8e30ff */
[----:B------:R-:W-:Y:S01]  /*38c0*/  UPLOP3.LUT UP2, UPT, UPT, UPT, UPT, 0x40, 0x4 ;  /* 0x000000000004789c */ /* 0x000fe20003f4e870 */
[----:B------:R-:W-:Y:S01]  /*38d0*/  UMOV UR12, UR21 ;  /* 0x00000015000c7c82 */ /* 0x000fe20008000000 */
[----:B------:R-:W-:-:S09]  /*38e0*/  UMOV UR5, UR10 ;  /* 0x0000000a00057c82 */ /* 0x000fd20008000000 */
.L_x_72:
[----:B--2---:R-:W-:Y:S01]  /*38f0*/  ULEA UR6, UR5, UR13, 0x3 ;  /* 0x0000000d05067291 */ /* 0x004fe2000f8e18ff */
[----:B---3--:R-:W-:Y:S11]  /*3900*/  @P2 BRA `(.L_x_70) ;  /* 0x00000000000c2947 */ /* 0x008ff60003800000 */
[----:B-1----:R-:W-:Y:S04]  /*3910*/  SHF.L.U32 R4, R2, 0x1f, RZ ;  /* 0x0000001f02047819 */ /* 0x002fe800000006ff */
[----:B------:R-:W1:Y:S02]  /*3920*/  SYNCS.PHASECHK.TRANS64.TRYWAIT P0, [UR6], R4 ;  /* 0x00000004ff0075a7 */ /* 0x000e640008001106 */
[----:B-1----:R-:W-:Y:S05]  /*3930*/  @!P0 BRA `(.L_x_71) ;  /* 0x0000004800788947 */ /* 0x002fea0003800000 */
.L_x_70:
[----:B------:R-:W-:Y:S01]  /*3940*/  UISETP.NE.AND UP0, UPT, UR12, 0x1, UPT ;  /* 0x000000010c00788c */ /* 0x000fe2000bf05270 */
[----:B------:R-:W-:Y:S01]  /*3950*/  PLOP3.LUT P2, PT, PT, PT, PT, 0x80, 0x8 ;  /* 0x000000000008781c */ /* 0x000fe20003f4f070 */
[----:B------:R-:W-:Y:S02]  /*3960*/  UIADD3 UR4, UPT, UPT, UR5, 0x1, URZ ;  /* 0x0000000105047890 */ /* 0x000fe4000fffe0ff */
[----:B------:R-:W-:Y:S02]  /*3970*/  ULEA UR8, UR5, UR18, 0x7 ;  /* 0x0000001205087291 */ /* 0x000fe4000f8e38ff */
[----:B------:R-:W-:Y:S01]  /*3980*/  UISETP.NE.AND UP1, UPT, UR4, 0x3, UPT ;  /* 0x000000030400788c */ /* 0x000fe2000bf25270 */
[----:B------:R-:W-:Y:S01]  /*3990*/  PLOP3.LUT P0, PT, PT, PT, UP0, 0x80, 0x8 ;  /* 0x000000000008781c */ /* 0x000fe20003f0f008 */
[----:B------:R-:W-:Y:S02]  /*39a0*/  UIADD3 UR11, UPT, UPT, UR11, 0x1, URZ ;  /* 0x000000010b0b7890 */ /* 0x000fe4000fffe0ff */
[----:B------:R-:W-:Y:S02]  /*39b0*/  USEL UR7, URZ, 0x1, UP1 ;  /* 0x00000001ff077887 */ /* 0x000fe40008800000 */
[----:B------:R-:W-:Y:S01]  /*39c0*/  USEL UR10, UR4, URZ, UP1 ;  /* 0x000000ff040a7287 */ /* 0x000fe20008800000 */
[----:B------:R-:W-:Y:S01]  /*39d0*/  UMOV UR9, 0xc0004010 ;  /* 0xc000401000097882 */ /* 0x000fe20000000000 */
[----:B------:R-:W-:Y:S02]  /*39e0*/  UIADD3 UR12, UPT, UPT, UR12, -0x1, URZ ;  /* 0xffffffff0c0c7890 */ /* 0x000fe4000fffe0ff */
[----:B------:R-:W-:Y:S01]  /*39f0*/  LOP3.LUT R2, R2, UR7, RZ, 0x3c, !PT ;  /* 0x0000000702027c12 */ /* 0x000fe2000f8e3cff */
[----:B------:R-:W-:Y:S01]  /*3a00*/  @UP0 ULEA UR4, UR10, UR13, 0x3 ;  /* 0x0000000d0a040291 */ /* 0x000fe2000f8e18ff */
[----:B------:R-:W-:Y:S02]  /*3a10*/  UMOV UR7, 0xc0004010 ;  /* 0xc000401000077882 */ /* 0x000fe40000000000 */
[----:B-1----:R-:W-:Y:S01]  /*3a20*/  @P0 SHF.L.U32 R0, R2, 0x1f, RZ ;  /* 0x0000001f02000819 */ /* 0x002fe200000006ff */
[----:B------:R-:W-:Y:S05]  /*3a30*/  UISETP.NE.AND UP0, UPT, UR11, UR14, UPT ;  /* 0x0000000e0b00728c */ /* 0x000fea000bf05270 */
[----:B------:R2:W3:Y:S01]  /*3a40*/  @P0 SYNCS.PHASECHK.TRANS64.TRYWAIT P2, [UR4], R0 ;  /* 0x00000000ff0005a7 */ /* 0x0004e20008041104 */
[----:B------:R-:W-:Y:S02]  /*3a50*/  UIADD3 UR4, UPT, UPT, UR6, 0x18, URZ ;  /* 0x0000001806047890 */ /* 0x000fe4000fffe0ff */
[----:B------:R-:W-:Y:S03]  /*3a60*/  ULEA UR6, UR5, UR17, 0x7 ;  /* 0x0000001105067291 */ /* 0x000fe6000f8e38ff */
[----:B------:R-:W-:Y:S06]  /*3a70*/  UMOV UR5, UR10 ;  /* 0x0000000a00057c82 */ /* 0x000fec0008000000 */
[----:B------:R2:W-:Y:S01]  /*3a80*/  UTCIMMA.2CTA gdesc[UR6], gdesc[UR8], tmem[UR15], tmem[UR22], idesc[UR23], UP2 ;  /* 0x00ff1608060075ea */ /* 0x0005e2000920010f */
[----:B------:R-:W-:Y:S01]  /*3a90*/  UPLOP3.LUT UP2, UPT, UPT, UPT, UPT, 0x80, 0x8 ;  /* 0x000000000008789c */ /* 0x000fe20003f4f070 */
[----:B------:R2:W-:Y:S01]  /*3aa0*/  UTCBAR.2CTA.MULTICAST [UR4], URZ, UR16 ;  /* 0x000000ff040073e9 */ /* 0x0005e20008200810 */
[----:B------:R-:W-:Y:S09]  /*3ab0*/  BRA.U UP0, `(.L_x_72) ;  /* 0xfffffffd008c7547 */ /* 0x000ff2000b83ffff */
.L_x_69:
[----:B--2---:R-:W-:Y:S01]  /*3ac0*/  UIADD3 UR4, UPT, UPT, UR19, 0x80, URZ ;  /* 0x0000008013047890 */ /* 0x004fe2000fffe0ff */
[----:B------:R-:W-:-:S08]  /*3ad0*/  UMOV UR11, UR14 ;  /* 0x0000000e000b7c82 */ /* 0x000fd00008000000 */
[----:B------:R2:W-:Y:S01]  /*3ae0*/  UTCBAR.2CTA.MULTICAST [UR4], URZ, UR24 ;  /* 0x000000ff040073e9 */ /* 0x0005e20008200818 */
[----:B------:R-:W-:Y:S02]  /*3af0*/  NOP ;  /* 0x0000000000007918 */ /* 0x000fe40000000000 */
.L_x_67:
[----:B--2---:R-:W-:Y:S01]  /*3b00*/  UIADD3 UR4, UPT, UPT, UR20, 0x1, URZ ;  /* 0x0000000114047890 */ /* 0x004fe2000fffe0ff */
[----:B------:R-:W-:-:S03]  /*3b10*/  ISETP.NE.AND P0, PT, R8, 0x2, PT ;  /* 0x000000020800780c */ /* 0x000fc60003f05270 */
[----:B------:R-:W-:Y:S01]  /*3b20*/  UISETP.NE.AND UP0, UPT, UR4, 0x4, UPT ;  /* 0x000000040400788c */ /* 0x000fe2000bf05270 */
[----:B-1----:R-:W-:Y:S02]  /*3b30*/  SEL R0, RZ, 0x1, P0 ;  /* 0x00000001ff007807 */ /* 0x002fe40000000000 */
[----:B------:R-:W-:Y:S01]  /*3b40*/  SEL R8, R8, RZ, P0 ;  /* 0x000000ff08087207 */ /* 0x000fe20000000000 */
[----:B------:R-:W-:Y:S01]  /*3b50*/  USEL UR5, URZ, 0x1, UP0 ;  /* 0x00000001ff057887 */ /* 0x000fe20008000000 */
[----:B------:R-:W-:Y:S01]  /*3b60*/  LOP3.LUT R3, R3, R0, RZ, 0x3c, !PT ;  /* 0x0000000003037212 */ /* 0x000fe200078e3cff */
[----:B------:R-:W-:-:S04]  /*3b70*/  USEL UR20, UR4, URZ, UP0 ;  /* 0x000000ff04147287 */ /* 0x000fc80008000000 */
[----:B------:R-:W-:Y:S01]  /*3b80*/  LOP3.LUT R9, R9, UR5, RZ, 0x3c, !PT ;  /* 0x0000000509097c12 */ /* 0x000fe2000f8e3cff */
[----:B------:R-:W-:Y:S07]  /*3b90*/  @P1 BRA `(.L_x_73) ;  /* 0xfffffff800c41947 */ /* 0x000fee000383ffff */
[----:B------:R-:W1:Y:S01]  /*3ba0*/  S2UR UR8, SR_CgaCtaId ;  /* 0x00000000000879c3 */ /* 0x000e620000008800 */
[----:B------:R-:W-:Y:S01]  /*3bb0*/  ELECT P0, URZ, PT ;  /* 0x0000000000ff782f */ /* 0x000fe20003800000 */
[----:B------:R-:W-:Y:S01]  /*3bc0*/  HFMA2 R0, -RZ, RZ, 0, 5.9604644775390625e-08 ;  /* 0x00000001ff007431 */ /* 0x000fe200000001ff */
[----:B------:R-:W-:-:S05]  /*3bd0*/  UMOV UR4, 0x40 ;  /* 0x0000004000047882 */ /* 0x000fca0000000000 */
[----:B------:R-:W-:Y:S01]  /*3be0*/  UVIRTCOUNT.DEALLOC.SMPOOL 0x80 ;  /* 0x000000800000784c */ /* 0x000fe20000000000 */
[----:B------:R-:W-:Y:S02]  /*3bf0*/  UISETP.NE.AND UP1, UPT, UR27, URZ, UPT ;  /* 0x000000ff1b00728c */ /* 0x000fe4000bf25270 */
[----:B-1----:R-:W-:-:S09]  /*3c00*/  ULEA UR8, UR8, UR4, 0x18 ;  /* 0x0000000408087291 */ /* 0x002fd2000f8ec0ff */
[----:B------:R1:W-:Y:S01]  /*3c10*/  @P0 STS.U8 [UR8+0x1c], R0 ;  /* 0x00001c00ff000988 */ /* 0x0003e20008000008 */
[----:B------:R-:W-:Y:S05]  /*3c20*/  BRA.U UP1, `(.L_x_74) ;  /* 0x0000000101a07547 */ /* 0x000fea000b800000 */
[----:B------:R-:W-:Y:S01]  /*3c30*/  UIADD3 UR7, UPT, UPT, UR13, 0xa0, URZ ;  /* 0x000000a00d077890 */ /* 0x000fe2000fffe0ff */
[----:B------:R-:W-:-:S03]  /*3c40*/  SHF.L.U32 R2, R9, 0x1f, RZ ;  /* 0x0000001f09027819 */ /* 0x000fc600000006ff */
[----:B------:R-:W-:-:S09]  /*3c50*/  ULEA UR4, UR20, UR7, 0x3 ;  /* 0x0000000714047291 */ /* 0x000fd2000f8e18ff */
[----:B------:R-:W2:Y:S02]  /*3c60*/  SYNCS.PHASECHK.TRANS64.TRYWAIT P0, [UR4], R2 ;  /* 0x00000002ff0075a7 */ /* 0x000ea40008001104 */
[----:B--2---:R-:W-:Y:S05]  /*3c70*/  @!P0 BRA `(.L_x_75) ;  /* 0x0000004400c08947 */ /* 0x004fea0003800000 */
.L_x_143:
[----:B------:R-:W-:-:S04]  /*3c80*/  UIADD3 UR4, UPT, UPT, UR20, 0x1, URZ ;  /* 0x0000000114047890 */ /* 0x000fc8000fffe0ff */
[----:B------:R-:W-:-:S04]  /*3c90*/  UISETP.NE.AND UP0, UPT, UR4, 0x4, UPT ;  /* 0x000000040400788c */ /* 0x000fc8000bf05270 */
[----:B------:R-:W-:Y:S02]  /*3ca0*/  USEL UR6, URZ, 0x1, UP0 ;  /* 0x00000001ff067887 */ /* 0x000fe40008000000 */
[----:B------:R-:W-:-:S04]  /*3cb0*/  USEL UR4, UR4, URZ, UP0 ;  /* 0x000000ff04047287 */ /* 0x000fc80008000000 */
[----:B------:R-:W-:Y:S01]  /*3cc0*/  ULEA UR5, UR4, UR7, 0x3 ;  /* 0x0000000704057291 */ /* 0x000fe2000f8e18ff */
[----:B-1----:R-:W-:-:S04]  /*3cd0*/  LOP3.LUT R2, R9, UR6, RZ, 0x3c, !PT ;  /* 0x0000000609027c12 */ /* 0x002fc8000f8e3cff */
[----:B------:R-:W-:-:S04]  /*3ce0*/  SHF.L.U32 R3, R2, 0x1f, RZ ;  /* 0x0000001f02037819 */ /* 0x000fc800000006ff */
[----:B------:R-:W1:Y:S02]  /*3cf0*/  SYNCS.PHASECHK.TRANS64.TRYWAIT P0, [UR5], R3 ;  /* 0x00000003ff0075a7 */ /* 0x000e640008001105 */
[----:B-1----:R-:W-:Y:S05]  /*3d00*/  @!P0 BRA `(.L_x_76) ;  /* 0x0000004400b48947 */ /* 0x002fea0003800000 */
.L_x_145:
        /* <DEDUP_REMOVED lines=9> */
.L_x_147:
[----:B------:R-:W-:-:S04]  /*3da0*/  UIADD3 UR4, UPT, UPT, UR4, 0x1, URZ ;  /* 0x0000000104047890 */ /* 0x000fc8000fffe0ff */
[----:B------:R-:W-:-:S04]  /*3db0*/  UISETP.NE.AND UP0, UPT, UR4, 0x4, UPT ;  /* 0x000000040400788c */ /* 0x000fc8000bf05270 */
[----:B------:R-:W-:Y:S02]  /*3dc0*/  USEL UR5, URZ, 0x1, UP0 ;  /* 0x00000001ff057887 */ /* 0x000fe40008000000 */
[----:B------:R-:W-:-:S04]  /*3dd0*/  USEL UR4, UR4, URZ, UP0 ;  /* 0x000000ff04047287 */ /* 0x000fc80008000000 */
[----:B------:R-:W-:Y:S01]  /*3de0*/  ULEA UR4, UR4, UR7, 0x3 ;  /* 0x0000000704047291 */ /* 0x000fe2000f8e18ff */
[----:B------:R-:W-:-:S04]  /*3df0*/  LOP3.LUT R2, R2, UR5, RZ, 0x3c, !PT ;  /* 0x0000000502027c12 */ /* 0x000fc8000f8e3cff */
[----:B------:R-:W-:Y:S01]  /*3e00*/  SHF.L.U32 R2, R2, 0x1f, RZ ;  /* 0x0000001f02027819 */ /* 0x000fe200000006ff */
[----:B-1----:R-:W-:-:S04]  /*3e10*/  IMAD.U32 R0, RZ, RZ, UR4 ;  /* 0x00000004ff007e24 */ /* 0x002fc8000f8e00ff */
[----:B------:R1:W2:Y:S03]  /*3e20*/  SYNCS.PHASECHK.TRANS64.TRYWAIT P0, [R0+URZ], R2 ;  /* 0x00000002000075a7 */ /* 0x0002a600080011ff */
[----:B--2---:R-:W-:Y:S05]  /*3e30*/  @!P0 NANOSLEEP.SYNCS 0x989680 ;  /* 0x009896800000895d */ /* 0x004fea0003900000 */
[----:B------:R-:W2:Y:S02]  /*3e40*/  @!P0 SYNCS.PHASECHK.TRANS64 P0, [R0+URZ], R2 ;  /* 0x00000002000085a7 */ /* 0x000ea400080010ff */
[----:B--2---:R-:W-:Y:S05]  /*3e50*/  @P0 BRA `(.L_x_78) ;  /* 0x0000000000200947 */ /* 0x004fea0003800000 */
.L_x_79:
[----:B--2---:R2:W4:Y:S02]  /*3e60*/  SYNCS.PHASECHK.TRANS64.TRYWAIT P0, [R0+URZ], R2 ;  /* 0x00000002000075a7 */ /* 0x00452400080011ff */
[----:B----4-:R-:W-:Y:S05]  /*3e70*/  @!P0 NANOSLEEP.SYNCS 0x989680 ;  /* 0x009896800000895d */ /* 0x010fea0003900000 */
[----:B------:R-:W4:Y:S02]  /*3e80*/  @!P0 SYNCS.PHASECHK.TRANS64 P0, [R0+URZ], R2 ;  /* 0x00000002000085a7 */ /* 0x000f2400080010ff */
[----:B----4-:R-:W-:Y:S05]  /*3e90*/  @!P0 BRA `(.L_x_79) ;  /* 0xfffffffc00f08947 */ /* 0x010fea000383ffff */
[----:B------:R-:W-:Y:S05]  /*3ea0*/  BRA `(.L_x_78) ;  /* 0x00000000000c7947 */ /* 0x000fea0003800000 */
.L_x_74:
[----:B------:R-:W-:-:S04]  /*3eb0*/  UIADD3 UR4, UPT, UPT, UR13, 0xe0, URZ ;  /* 0x000000e00d047890 */ /* 0x000fc8000fffe0ff */
[----:B------:R-:W-:-:S09]  /*3ec0*/  UPRMT UR4, UR28, 0x654, UR4 ;  /* 0x000006541c047896 */ /* 0x000fd20008000004 */
[----:B------:R-:W-:Y:S03]  /*3ed0*/  SYNCS.ARRIVE.TRANS64.RED.A1T0 RZ, [UR4], RZ ;  /* 0x000000ffffff79a7 */ /* 0x000fe60008100404 */
.L_x_78:
[----:B-12---:R-:W-:Y:S01]  /*3ee0*/  SHF.L.U32 R2, RZ, 0x1f, RZ ;  /* 0x0000001fff027819 */ /* 0x006fe200000006ff */
[----:B------:R-:W-:Y:S01]  /*3ef0*/  UIADD3 UR4, UPT, UPT, UR13, 0xe0, URZ ;  /* 0x000000e00d047890 */ /* 0x000fe2000fffe0ff */
[----:B------:R-:W-:Y:S02]  /*3f00*/  PLOP3.LUT P0, PT, PT, PT, UP1, 0x80, 0x8 ;  /* 0x000000000008781c */ /* 0x000fe40003f0f018 */
[----:B------:R-:W1:Y:S02]  /*3f10*/  SYNCS.PHASECHK.TRANS64.TRYWAIT P1, [UR13+0xe0], R2 ;  /* 0x0000e002ff0075a7 */ /* 0x000e64000802110d */
[----:B-1----:R-:W-:Y:S09]  /*3f20*/  @!P1 BRA `(.L_x_80) ;  /* 0x00000044005c9947 */ /* 0x002ff20003800000 */
.L_x_149:
[----:B------:R-:W-:Y:S01]  /*3f30*/  @!UP1 UPRMT UR4, UR28, 0x654, UR4 ;  /* 0x000006541c049896 */ /* 0x000fe20008000004 */
[----:B------:R-:W-:Y:S01]  /*3f40*/  UMOV UR5, 0xffff ;  /* 0x0000ffff00057882 */ /* 0x000fe20000000000 */
[----:B------:R-:W-:-:S07]  /*3f50*/  UMOV UR6, 0x1 ;  /* 0x0000000100067882 */ /* 0x000fce0000000000 */
[----:B------:R-:W-:Y:S01]  /*3f60*/  @!P0 SYNCS.ARRIVE.TRANS64.RED.A1T0 RZ, [UR4], RZ ;  /* 0x000000ffffff89a7 */ /* 0x000fe20008100404 */
[----:B------:R-:W-:Y:S01]  /*3f70*/  NOP ;  /* 0x0000000000007918 */ /* 0x000fe20000000000 */
[----:B-1----:R-:W1:Y:S01]  /*3f80*/  LDS R0, [UR8+0x14] ;  /* 0x00001408ff007984 */ /* 0x002e620008000800 */
[----:B------:R-:W-:-:S04]  /*3f90*/  ULOP3.LUT UR4, UR26, 0xffff, URZ, 0xc0, !UPT ;  /* 0x0000ffff1a047892 */ /* 0x000fc8000f8ec0ff */
[----:B------:R-:W-:-:S04]  /*3fa0*/  USHF.R.U32.HI UR4, URZ, 0x5, UR4 ;  /* 0x00000005ff047899 */ /* 0x000fc80008011604 */
[----:B------:R-:W-:Y:S02]  /*3fb0*/  USHF.L.U32 UR5, UR5, UR4, URZ ;  /* 0x0000000405057299 */ /* 0x000fe400080006ff */
[----:B------:R-:W-:-:S04]  /*3fc0*/  USHF.L.U32 UR4, UR6, UR4, URZ ;  /* 0x0000000406047299 */ /* 0x000fc800080006ff */
[----:B-1----:R-:W-:-:S04]  /*3fd0*/  LOP3.LUT R0, R0, UR5, RZ, 0xc0, !PT ;  /* 0x0000000500007c12 */ /* 0x002fc8000f8ec0ff */
[----:B------:R-:W-:-:S13]  /*3fe0*/  ISETP.NE.AND P0, PT, R0, UR5, PT ;  /* 0x0000000500007c0c */ /* 0x000fda000bf05270 */
[----:B------:R-:W-:Y:S05]  /*3ff0*/  @P0 BRA `(.L_x_81) ;  /* 0x0000000000580947 */ /* 0x000fea0003800000 */
[----:B------:R-:W1:Y:S02]  /*4000*/  LDS R0, [UR8+0x18] ;  /* 0x00001808ff007984 */ /* 0x000e640008000800 */
[----:B-1----:R-:W-:-:S04]  /*4010*/  LOP3.LUT R0, R0, UR4, RZ, 0xc0, !PT ;  /* 0x0000000400007c12 */ /* 0x002fc8000f8ec0ff */
[----:B------:R-:W-:-:S13]  /*4020*/  ISETP.NE.AND P0, PT, R0, UR4, PT ;  /* 0x0000000400007c0c */ /* 0x000fda000bf05270 */
[----:B------:R-:W-:Y:S05]  /*4030*/  @P0 BRA `(.L_x_82) ;  /* 0x00000000003c0947 */ /* 0x000fea0003800000 */
[----:B------:R-:W1:Y:S01]  /*4040*/  S2R R2, SR_LANEID ;  /* 0x0000000000027919 */ /* 0x000e620000000000 */
[----:B------:R-:W-:-:S06]  /*4050*/  ULOP3.LUT UR5, URZ, UR5, URZ, 0x33, !UPT ;  /* 0x00000005ff057292 */ /* 0x000fcc000f8e33ff */
[----:B------:R-:W-:-:S04]  /*4060*/  IMAD.U32 R0, RZ, RZ, UR5 ;  /* 0x00000005ff007e24 */ /* 0x000fc8000f8e00ff */
[----:B------:R2:W4:Y:S02]  /*4070*/  REDUX UR7, R0 ;  /* 0x00000000000773c4 */ /* 0x0005240000000000 */
[----:B------:R1:W-:Y:S01]  /*4080*/  UTCATOMSWS.AND URZ, UR5 ;  /* 0x0000000500ff79e3 */ /* 0x0003e20008000000 */
[----:B--2---:R-:W-:Y:S01]  /*4090*/  LOP3.LUT R0, RZ, UR4, RZ, 0x33, !PT ;  /* 0x00000004ff007c12 */ /* 0x004fe2000f8e33ff */
[----:B------:R-:W-:Y:S02]  /*40a0*/  VOTEU.ANY UR4, UPT, PT ;  /* 0x0000000000047886 */ /* 0x000fe400038e0100 */
[----:B------:R-:W-:Y:S02]  /*40b0*/  UFLO.U32 UR4, UR4 ;  /* 0x00000004000472bd */ /* 0x000fe400080e0000 */
[----:B------:R-:W2:Y:S04]  /*40c0*/  REDUX UR6, R0 ;  /* 0x00000000000673c4 */ /* 0x000ea80000000000 */
[----:B-1----:R-:W-:-:S02]  /*40d0*/  ISETP.EQ.U32.AND P0, PT, R2, UR4, PT ;  /* 0x0000000402007c0c */ /* 0x002fc4000bf02070 */
[----:B----4-:R-:W-:-:S11]  /*40e0*/  MOV R2, UR7 ;  /* 0x0000000700027c02 */ /* 0x010fd60008000f00 */
[----:B------:R1:W-:Y:S01]  /*40f0*/  @P0 ATOMS.AND RZ, [UR8+0x14], R2 ;  /* 0x00001402ffff098c */ /* 0x0003e2000a800008 */
[----:B--2---:R-:W-:-:S05]  /*4100*/  IMAD.U32 R0, RZ, RZ, UR6 ;  /* 0x00000006ff007e24 */ /* 0x004fca000f8e00ff */
[----:B------:R1:W-:Y:S01]  /*4110*/  @P0 ATOMS.AND RZ, [UR8+0x18], R0 ;  /* 0x00001800ffff098c */ /* 0x0003e2000a800008 */
[----:B------:R-:W-:Y:S05]  /*4120*/  BRA `(.L_x_83) ;  /* 0x0000000000147947 */ /* 0x000fea0003800000 */
.L_x_82:
[----:B------:R-:W-:Y:S02]  /*4130*/  MOV R2, 0x4150 ;  /* 0x0000415000027802 */ /* 0x000fe40000000f00 */
[----:B---3-5:R-:W-:Y:S05]  /*4140*/  CALL.REL.NOINC `($__internal_0_$__cuda_sm10x_tcgen05_guardrail_trap_col_being_dealloced_not_returned_by_alloc) ;  /* 0x0000004400b07944 */ /* 0x028fea0003c00000 */
[----:B------:R-:W-:Y:S05]  /*4150*/  BRA `(.L_x_83) ;  /* 0x0000000000087947 */ /* 0x000fea0003800000 */
.L_x_81:
[----:B------:R-:W-:Y:S02]  /*4160*/  MOV R2, 0x4180 ;  /* 0x0000418000027802 */ /* 0x000fe40000000f00 */
[----:B---3-5:R-:W-:Y:S05]  /*4170*/  CALL.REL.NOINC `($__internal_2_$__cuda_sm10x_tcgen05_guardrail_trap_unallocated_columns_being_dealloced) ;  /* 0x0000004400bc7944 */ /* 0x028fea0003c00000 */
.L_x_83:
[----:B------:R-:W-:Y:S01]  /*4180*/  NOP ;  /* 0x0000000000007918 */ /* 0x000fe20000000000 */
[----:B------:R-:W-:Y:S05]  /*4190*/  EXIT ;  /* 0x000000000000794d */ /* 0x000fea0003800000 */
.L_x_54:
[----:B------:R-:W-:-:S09]  /*41a0*/  UISETP.NE.OR UP0, UPT, UR25, 0x3, !UP3 ;  /* 0x000000031900788c */ /* 0x000fd2000df05670 */
[----:B------:R-:W-:Y:S05]  /*41b0*/  BRA.U UP0, `(.L_x_84) ;  /* 0x0000000d00b47547 */ /* 0x000fea000b800000 */
[----:B------:R-:W1:Y:S01]  /*41c0*/  LDCU UR31, c[0x0][0x370] ;  /* 0x00006e00ff1f77ac */ /* 0x000e620008000800 */
[----:B------:R-:W2:Y:S01]  /*41d0*/  LDC.64 R16, c[0x0][0x348] ;  /* 0x0000d200ff107b82 */ /* 0x000ea20000000a00 */
[----:B------:R-:W-:Y:S02]  /*41e0*/  HFMA2 R13, -RZ, RZ, 0, 0 ;  /* 0x00000000ff0d7431 */ /* 0x000fe400000001ff */
[----:B------:R-:W-:Y:S01]  /*41f0*/  IMAD.MOV.U32 R15, RZ, RZ, 0x1 ;  /* 0x00000001ff0f7424 */ /* 0x000fe200078e00ff */
[----:B------:R-:W1:Y:S01]  /*4200*/  LDCU.128 UR32, c[0x0][0xb10] ;  /* 0x00016200ff2077ac */ /* 0x000e620008000c00 */
[----:B------:R-:W-:Y:S01]  /*4210*/  IMAD.MOV.U32 R14, RZ, RZ, RZ ;  /* 0x000000ffff0e7224 */ /* 0x000fe200078e00ff */
[----:B------:R-:W-:Y:S01]  /*4220*/  MOV R7, 0x1000 ;  /* 0x0000100000077802 */ /* 0x000fe20000000f00 */
[----:B------:R-:W3:Y:S01]  /*4230*/  LDCU UR30, c[0x0][0x374] ;  /* 0x00006e80ff1e77ac */ /* 0x000ee20008000800 */
[----:B------:R-:W4:Y:S01]  /*4240*/  LDC.64 R2, c[0x0][0x888] ;  /* 0x00022200ff027b82 */ /* 0x000f220000000a00 */
[----:B------:R-:W3:Y:S01]  /*4250*/  LDCU UR15, c[0x0][0xb0c] ;  /* 0x00016180ff0f77ac */ /* 0x000ee20008000800 */
[----:B------:R-:W2:Y:S06]  /*4260*/  LDCU UR40, c[0x0][0xb20] ;  /* 0x00016400ff2877ac */ /* 0x000eac0008000800 */
[----:B------:R-:W4:Y:S01]  /*4270*/  LDC.64 R4, c[0x0][0x890] ;  /* 0x00022400ff047b82 */ /* 0x000f220000000a00 */
[----:B------:R-:W2:Y:S01]  /*4280*/  LDCU UR4, c[0x0][0xb30] ;  /* 0x00016600ff0477ac */ /* 0x000ea20008000800 */
[----:B------:R-:W-:Y:S01]  /*4290*/  UMOV UR21, 0x400 ;  /* 0x0000040000157882 */ /* 0x000fe20000000000 */
[----:B-1----:R-:W-:-:S02]  /*42a0*/  UIMAD.WIDE.U32 UR6, UR31, UR32, URZ ;  /* 0x000000201f0672a5 */ /* 0x002fc4000f8e00ff */
[----:B---3--:R-:W-:Y:S02]  /*42b0*/  UIMAD.WIDE.U32 UR8, UR30, UR35, URZ ;  /* 0x000000231e0872a5 */ /* 0x008fe4000f8e00ff */
[----:B------:R-:W-:Y:S02]  /*42c0*/  ULEA UR21, UR46, UR21, 0x18 ;  /* 0x000000152e157291 */ /* 0x000fe4000f8ec0ff */
[----:B------:R-:W-:Y:S02]  /*42d0*/  UPLOP3.LUT UP3, UPT, UPT, UPT, UPT, 0x40, 0x4 ;  /* 0x000000000004789c */ /* 0x000fe40003f6e870 */
[----:B------:R-:W-:Y:S01]  /*42e0*/  UIADD3 UR37, UPT, UPT, UR21, 0x38, URZ ;  /* 0x0000003815257890 */ /* 0x000fe2000fffe0ff */
[----:B------:R-:W-:Y:S01]  /*42f0*/  UMOV UR6, UR7 ;  /* 0x0000000700067c82 */ /* 0x000fe20008000000 */
[----:B------:R-:W-:Y:S01]  /*4300*/  UMOV UR38, UR9 ;  /* 0x0000000900267c82 */ /* 0x000fe20008000000 */
[----:B------:R-:W-:Y:S02]  /*4310*/  UISETP.GE.AND UP0, UPT, UR42, 0x1, UPT ;  /* 0x000000012a00788c */ /* 0x000fe4000bf06270 */
[----:B------:R-:W-:Y:S01]  /*4320*/  UISETP.NE.AND UP4, UPT, UR42, 0x1, UPT ;  /* 0x000000012a00788c */ /* 0x000fe2000bf85270 */
[----:B------:R-:W1:Y:S01]  /*4330*/  LDCU.64 UR22, c[0x0][0xb28] ;  /* 0x00016500ff1677ac */ /* 0x000e620008000a00 */
[----:B------:R-:W-:-:S02]  /*4340*/  UISETP.NE.AND UP6, UPT, UR15, 0x1, UPT ;  /* 0x000000010f00788c */ /* 0x000fc4000bfc5270 */
[----:B------:R-:W-:Y:S02]  /*4350*/  UISETP.NE.AND UP5, UPT, UR34, 0x1, UPT ;  /* 0x000000012200788c */ /* 0x000fe4000bfa5270 */
[----:B------:R-:W-:Y:S02]  /*4360*/  UIADD3 UR25, UPT, UPT, UR21, 0x30, URZ ;  /* 0x0000003015197890 */ /* 0x000fe4000fffe0ff */
[----:B------:R-:W-:Y:S02]  /*4370*/  UPRMT UR37, UR46, 0x654, UR37 ;  /* 0x000006542e257896 */ /* 0x000fe40008000025 */
[----:B------:R-:W-:Y:S02]  /*4380*/  USHF.R.U32.HI UR39, URZ, UR33, UR6 ;  /* 0x00000021ff277299 */ /* 0x000fe40008011606 */
[----:B--2---:R-:W-:Y:S02]  /*4390*/  USHF.R.U32.HI UR38, URZ, UR40, UR38 ;  /* 0x00000028ff267299 */ /* 0x004fe40008011626 */
[----:B------:R-:W-:-:S11]  /*43a0*/  UISETP.NE.AND UP2, UPT, UR4, 0x1, UPT ;  /* 0x000000010400788c */ /* 0x000fd6000bf45270 */
.L_x_93:
[C---:B------:R-:W-:Y:S02]  /*43b0*/  LEA R12, R14.reuse, UR21, 0x3 ;  /* 0x000000150e0c7c11 */ /* 0x040fe4000f8e18ff */
[----:B------:R-:W-:Y:S02]  /*43c0*/  SHF.L.U32 R0, R13, 0x1f, RZ ;  /* 0x0000001f0d007819 */ /* 0x000fe400000006ff */
[----:B------:R-:W-:Y:S02]  /*43d0*/  LEA R8, R14, UR21, 0x4 ;  /* 0x000000150e087c11 */ /* 0x000fe4000f8e20ff */
[----:B--2---:R-:W2:Y:S02]  /*43e0*/  SYNCS.PHASECHK.TRANS64.TRYWAIT P0, [R12+URZ+0x60], R0 ;  /* 0x000060000c0075a7 */ /* 0x004ea400080011ff */
[----:B--2---:R-:W-:Y:S05]  /*43f0*/  @!P0 BRA `(.L_x_85) ;  /* 0x0000004000408947 */ /* 0x004fea0003800000 */
.L_x_150:
[----:B------:R-:W3:Y:S01]  /*4400*/  LDS.128 R8, [R8+0xf0] ;  /* 0x0000f00008087984 */ /* 0x000ee20000000c00 */
[----:B------:R-:W-:Y:S01]  /*4410*/  UISETP.GE.AND UP0, UPT, UR42, 0x1, UPT ;  /* 0x000000012a00788c */ /* 0x000fe2000bf06270 */
[----:B------:R-:W-:Y:S01]  /*4420*/  @!PT LDS RZ, [RZ] ;  /* 0x00000000fffff984 */ /* 0x000fe20000000800 */
[----:B------:R-:W-:Y:S01]  /*4430*/  @!PT LDS RZ, [RZ] ;  /* 0x00000000fffff984 */ /* 0x000fe20000000800 */
[----:B------:R-:W-:Y:S01]  /*4440*/  @!PT LDS RZ, [RZ] ;  /* 0x00000000fffff984 */ /* 0x000fe20000000800 */
[----:B------:R-:W-:Y:S01]  /*4450*/  @!PT LDS RZ, [RZ] ;  /* 0x00000000fffff984 */ /* 0x000fe20000000800 */
[----:B------:R1:W-:Y:S06]  /*4460*/  MEMBAR.ALL.CTA ;  /* 0x0000000000007992 */ /* 0x0003ec0000008000 */
[----:B-1----:R-:W1:Y:S01]  /*4470*/  FENCE.VIEW.ASYNC.S ;  /* 0x00000000000073c6 */ /* 0x002e620000000000 */
[----:B---3--:R-:W-:Y:S11]  /*4480*/  LOP3.LUT P0, RZ, R10, 0x1, RZ, 0xc0, !PT ;  /* 0x000000010aff7812 */ /* 0x008ff6000780c0ff */
[----:B------:R-:W-:Y:S02]  /*4490*/  @!UPT UIADD3 URZ, UPT, UPT, URZ, URZ, URZ ;  /* 0x000000fffffff290 */ /* 0x000fe4000fffe0ff */
[----:B-1----:R-:W-:Y:S01]  /*44a0*/  VOTEU.ANY UP1, P0 ;  /* 0x0000000000ff7886 */ /* 0x002fe20000020100 */
[----:B------:R-:W-:Y:S11]  /*44b0*/  PLOP3.LUT P0, PT, PT, PT, UP1, 0x80, 0x8 ;  /* 0x000000000008781c */ /* 0x000ff60003f0f018 */
[----:B------:R-:W-:Y:S02]  /*44c0*/  @!UPT UIADD3 URZ, UPT, UPT, URZ, URZ, URZ ;  /* 0x000000fffffff290 */ /* 0x000fe4000fffe0ff */
[----:B--2---:R-:W-:Y:S02]  /*44d0*/  @P0 SHF.R.U32.HI R0, RZ, 0x10, R9 ;  /* 0x00000010ff000819 */ /* 0x004fe40000011609 */
[----:B------:R-:W-:Y:S02]  /*44e0*/  @P0 MOV R6, R8 ;  /* 0x0000000800060202 */ /* 0x000fe40000000f00 */
[----:B------:R-:W-:Y:S01]  /*44f0*/  @P0 R2UR UR4, R0 ;  /* 0x00000000000402ca */ /* 0x000fe200000e0000 */
[----:B------:R-:W-:Y:S01]  /*4500*/  VIADD R0, R12, 0x70 ;  /* 0x000000700c007836 */ /* 0x000fe20000000000 */
[----:B------:R-:W-:Y:S02]  /*4510*/  @P0 LOP3.LUT R8, R9, 0xffff, RZ, 0xc0, !PT ;  /* 0x0000ffff09080812 */ /* 0x000fe400078ec0ff */
[----:B------:R-:W-:Y:S02]  /*4520*/  @P0 R2UR UR6, R6 ;  /* 0x00000000060602ca */ /* 0x000fe400000e0000 */
[----:B------:R-:W-:Y:S02]  /*4530*/  PRMT R0, RZ, 0x654, R0 ;  /* 0x00000654ff007816 */ /* 0x000fe40000000000 */
[----:B------:R-:W-:Y:S02]  /*4540*/  @P0 R2UR UR5, R8 ;  /* 0x00000000080502ca */ /* 0x000fe400000e0000 */
[----:B------:R1:W-:Y:S03]  /*4550*/  SYNCS.ARRIVE.TRANS64.RED.A1T0 RZ, [R0+URZ], RZ ;  /* 0x000000ff00ff79a7 */ /* 0x0003e600081004ff */
[----:B------:R-:W-:Y:S04]  /*4560*/  @UP1 UMOV UR29, UR4 ;  /* 0x00000004001d1c82 */ /* 0x000fe80008000000 */
[----:B------:R-:W-:Y:S04]  /*4570*/  @UP1 UMOV UR14, UR6 ;  /* 0x00000006000e1c82 */ /* 0x000fe80008000000 */
[----:B------:R-:W-:Y:S01]  /*4580*/  @UP1 UMOV UR13, UR5 ;  /* 0x00000005000d1c82 */ /* 0x000fe20008000000 */
[----:B------:R-:W-:Y:S05]  /*4590*/  BRA.U !UP0, `(.L_x_86) ;  /* 0x0000000108a47547 */ /* 0x000fea000b800000 */
[----:B------:R-:W-:Y:S02]  /*45a0*/  UIMAD.WIDE.U32 UR8, UR13, UR35, URZ ;  /* 0x000000230d0872a5 */ /* 0x000fe4000f8e00ff */
[----:B------:R-:W-:Y:S02]  /*45b0*/  UIMAD.WIDE.U32 UR10, UR14, UR32, URZ ;  /* 0x000000200e0a72a5 */ /* 0x000fe4000f8e00ff */
[----:B------:R-:W-:Y:S02]  /*45c0*/  USEL UR4, UR30, UR38, !UP5 ;  /* 0x000000261e047287 */ /* 0x000fe4000e800000 */
[----:B------:R-:W-:Y:S02]  /*45d0*/  USEL UR7, UR31, UR39, !UP6 ;  /* 0x000000271f077287 */ /* 0x000fe4000f000000 */
[----:B------:R-:W-:Y:S02]  /*45e0*/  UIMAD.WIDE.U32 UR16, UR4, UR22, URZ ;  /* 0x00000016041072a5 */ /* 0x000fe4000f8e00ff */
[----:B------:R-:W-:Y:S01]  /*45f0*/  UIMAD.WIDE.U32 UR18, UR7, UR22, URZ ;  /* 0x00000016071272a5 */ /* 0x000fe2000f8e00ff */
[----:B------:R-:W-:Y:S02]  /*4600*/  UMOV UR5, UR9 ;  /* 0x0000000900057c82 */ /* 0x000fe40008000000 */
[----:B------:R-:W-:Y:S03]  /*4610*/  USHF.R.U32.HI UR6, URZ, UR40, UR5 ;  /* 0x00000028ff067299 */ /* 0x000fe60008011605 */
[----:B------:R-:W-:Y:S01]  /*4620*/  UMOV UR5, UR11 ;  /* 0x0000000b00057c82 */ /* 0x000fe20008000000 */
[----:B------:R-:W-:Y:S02]  /*4630*/  USEL UR6, UR13, UR6, !UP5 ;  /* 0x000000060d067287 */ /* 0x000fe4000e800000 */
[----:B------:R-:W-:Y:S02]  /*4640*/  USHF.R.U32.HI UR8, URZ, UR33, UR5 ;  /* 0x00000021ff087299 */ /* 0x000fe40008011605 */
[----:B------:R-:W-:Y:S01]  /*4650*/  UIMAD.WIDE.U32 UR10, UR6, UR22, URZ ;  /* 0x00000016060a72a5 */ /* 0x000fe2000f8e00ff */
[----:B------:R-:W-:Y:S02]  /*4660*/  UMOV UR5, UR17 ;  /* 0x0000001100057c82 */ /* 0x000fe40008000000 */
[----:B------:R-:W-:Y:S03]  /*4670*/  @UP4 USHF.R.U32.HI UR4, URZ, UR23, UR5 ;  /* 0x00000017ff044299 */ /* 0x000fe60008011605 */
[----:B------:R-:W-:Y:S01]  /*4680*/  UMOV UR5, UR19 ;  /* 0x0000001300057c82 */ /* 0x000fe20008000000 */
[----:B------:R-:W-:Y:S02]  /*4690*/  UIMAD UR4, UR42, UR4, URZ ;  /* 0x000000042a0472a4 */ /* 0x000fe4000f8e02ff */
[----:B------:R-:W-:Y:S02]  /*46a0*/  @UP4 USHF.R.U32.HI UR7, URZ, UR23, UR5 ;  /* 0x00000017ff074299 */ /* 0x000fe40008011605 */
[----:B------:R-:W-:Y:S02]  /*46b0*/  USEL UR5, UR14, UR8, !UP6 ;  /* 0x000000080e057287 */ /* 0x000fe4000f000000 */
[----:B------:R-:W-:Y:S02]  /*46c0*/  UIMAD UR8, UR42, UR7, URZ ;  /* 0x000000072a0872a4 */ /* 0x000fe4000f8e02ff */
[----:B------:R-:W-:Y:S03]  /*46d0*/  UISETP.GE.AND UP0, UPT, UR6, UR4, UPT ;  /* 0x000000040600728c */ /* 0x000fe6000bf06270 */
[----:B------:R-:W-:Y:S01]  /*46e0*/  UMOV UR4, UR11 ;  /* 0x0000000b00047c82 */ /* 0x000fe20008000000 */
[----:B------:R-:W-:Y:S02]  /*46f0*/  UISETP.GE.OR UP0, UPT, UR5, UR8, UP0 ;  /* 0x000000080500728c */ /* 0x000fe40008706670 */
[----:B------:R-:W-:Y:S02]  /*4700*/  USHF.R.U32.HI UR4, URZ, UR23, UR4 ;  /* 0x00000017ff047299 */ /* 0x000fe40008011604 */
[----:B------:R-:W-:Y:S02]  /*4710*/  UIMAD.WIDE.U32 UR8, UR5, UR22, URZ ;  /* 0x00000016050872a5 */ /* 0x000fe4000f8e00ff */
[----:B------:R-:W-:Y:S04]  /*4720*/  USEL UR10, UR6, UR4, !UP4 ;  /* 0x00000004060a7287 */ /* 0x000fe8000e000000 */
[----:B------:R-:W-:Y:S01]  /*4730*/  UIADD3 UR11, UPT, UPT, -UR10, URZ, URZ ;  /* 0x000000ff0a0b7290 */ /* 0x000fe2000fffe1ff */
[----:B------:R-:W-:Y:S02]  /*4740*/  @!UP0 UMOV UR4, UR9 ;  /* 0x0000000900048c82 */ /* 0x000fe40008000000 */
[----:B------:R-:W-:Y:S02]  /*4750*/  @!UP0 USHF.R.U32.HI UR4, URZ, UR23, UR4 ;  /* 0x00000017ff048299 */ /* 0x000fe40008011604 */
[----:B------:R-:W-:Y:S02]  /*4760*/  UIMAD UR8, UR42, UR11, UR6 ;  /* 0x0000000b2a0872a4 */ /* 0x000fe4000f8e0206 */
[----:B------:R-:W-:Y:S04]  /*4770*/  @!UP0 USEL UR4, UR5, UR4, !UP4 ;  /* 0x0000000405048287 */ /* 0x000fe8000e000000 */
[----:B------:R-:W-:Y:S02]  /*4780*/  @!UP0 UIMAD UR8, UR7, UR8, UR4 ;  /* 0x00000008070882a4 */ /* 0x000fe4000f8e0204 */
[----:B------:R-:W-:Y:S02]  /*4790*/  @!UP0 UIADD3 UR9, UPT, UPT, UR10, -UR4, URZ ;  /* 0x800000040a098290 */ /* 0x000fe4000fffe0ff */
[----:B------:R-:W-:Y:S02]  /*47a0*/  UIADD3 UR4, UPT, UPT, -UR5, URZ, URZ ;  /* 0x000000ff05047290 */ /* 0x000fe4000fffe1ff */
[----:B------:R-:W-:Y:S02]  /*47b0*/  UIADD3 UR7, UPT, UPT, -UR6, URZ, URZ ;  /* 0x000000ff06077290 */ /* 0x000fe4000fffe1ff */
[----:B------:R-:W-:Y:S02]  /*47c0*/  @!UP0 UIMAD UR6, UR9, UR42, UR5 ;  /* 0x0000002a090682a4 */ /* 0x000fe4000f8e0205 */
[----:B------:R-:W-:Y:S02]  /*47d0*/  UIMAD UR14, UR15, UR4, UR14 ;  /* 0x000000040f0e72a4 */ /* 0x000fe4000f8e020e */
[----:B------:R-:W-:Y:S01]  /*47e0*/  UIMAD UR4, UR34, UR7, UR13 ;  /* 0x00000007220472a4 */ /* 0x000fe2000f8e020d */
[----:B------:R-:W-:Y:S02]  /*47f0*/  @!UP0 UMOV UR5, UR8 ;  /* 0x0000000800058c82 */ /* 0x000fe40008000000 */
[----:B------:R-:W-:Y:S02]  /*4800*/  UIMAD UR14, UR5, UR15, UR14 ;  /* 0x0000000f050e72a4 */ /* 0x000fe4000f8e020e */
[----:B------:R-:W-:Y:S11]  /*4810*/  UIMAD UR13, UR6, UR34, UR4 ;  /* 0x00000022060d72a4 */ /* 0x000ff6000f8e0204 */
[----:B------:R-:W-:Y:S01]  /*4820*/  @!UPT UIADD3 URZ, UPT, UPT, URZ, URZ, URZ ;  /* 0x000000fffffff290 */ /* 0x000fe2000fffe0ff */
.L_x_86:
[----:B------:R-:W2:Y:S01]  /*4830*/  @!UP2 LDCU.128 UR8, c[0x0][0xb10] ;  /* 0x00016200ff08a7ac */ /* 0x000ea20008000c00 */
[C---:B----4-:R-:W-:Y:S02]  /*4840*/  ISETP.NE.U32.AND P1, PT, R4.reuse, RZ, PT ;  /* 0x000000ff0400720c */ /* 0x050fe40003f25070 */
[----:B------:R-:W-:Y:S02]  /*4850*/  ISETP.NE.U32.AND P0, PT, R4, RZ, PT ;  /* 0x000000ff0400720c */ /* 0x000fe40003f05070 */
[C---:B------:R-:W-:Y:S02]  /*4860*/  ISETP.NE.AND.EX P1, PT, R5.reuse, RZ, PT, P1 ;  /* 0x000000ff0500720c */ /* 0x040fe40003f25310 */
[----:B------:R-:W-:Y:S01]  /*4870*/  ISETP.NE.AND.EX P0, PT, R5, RZ, PT, P0 ;  /* 0x000000ff0500720c */ /* 0x000fe20003f05300 */
[----:B------:R-:W3:Y:S01]  /*4880*/  @!UP2 LDCU UR5, c[0x0][0xb0c] ;  /* 0x00016180ff05a7ac */ /* 0x000ee20008000800 */
[----:B------:R-:W-:Y:S01]  /*4890*/  SHF.L.U32 R9, R15, 0x1f, RZ ;  /* 0x0000001f0f097819 */ /* 0x000fe200000006ff */
[----:B------:R-:W-:Y:S02]  /*48a0*/  USHF.L.U32 UR26, UR24, 0x7, URZ ;  /* 0x00000007181a7899 */ /* 0x000fe400080006ff */
[----:B------:R-:W-:Y:S02]  /*48b0*/  USHF.L.U32 UR27, UR20, 0x6, URZ ;  /* 0x00000006141b7899 */ /* 0x000fe400080006ff */
[----:B--2---:R-:W-:Y:S07]  /*48c0*/  UIMAD.WIDE.U32 UR6, UR14, UR8, URZ ;  /* 0x000000080e0672a5 */ /* 0x004fee000f8e00ff */
[----:B------:R-:W-:Y:S01]  /*48d0*/  @!UP2 UMOV UR4, UR7 ;  /* 0x000000070004ac82 */ /* 0x000fe20008000000 */
[----:B---3--:R-:W-:Y:S02]  /*48e0*/  @!UP2 UISETP.NE.AND UP0, UPT, UR5, 0x1, UPT ;  /* 0x000000010500a88c */ /* 0x008fe4000bf05270 */
[----:B------:R-:W-:Y:S02]  /*48f0*/  @!UP2 USHF.R.U32.HI UR4, URZ, UR9, UR4 ;  /* 0x00000009ff04a299 */ /* 0x000fe40008011604 */
[----:B------:R-:W-:Y:S02]  /*4900*/  UIMAD.WIDE.U32 UR6, UR13, UR11, URZ ;  /* 0x0000000b0d0672a5 */ /* 0x000fe4000f8e00ff */
[----:B------:R-:W-:Y:S02]  /*4910*/  @!UP2 USEL UR8, UR14, UR4, !UP0 ;  /* 0x000000040e08a287 */ /* 0x000fe4000c000000 */
[----:B------:R-:W-:Y:S03]  /*4920*/  @!UP2 UISETP.NE.AND UP0, UPT, UR10, 0x1, UPT ;  /* 0x000000010a00a88c */ /* 0x000fe6000bf05270 */
[----:B------:R-:W-:Y:S02]  /*4930*/  @!UP2 UMOV UR6, UR7 ;  /* 0x000000070006ac82 */ /* 0x000fe40008000000 */
[----:B------:R-:W2:Y:S02]  /*4940*/  @!UP2 LDCU UR4, c[0x0][0xb20] ;  /* 0x00016400ff04a7ac */ /* 0x000ea40008000800 */
[----:B--2---:R-:W-:Y:S04]  /*4950*/  @!UP2 USHF.R.U32.HI UR6, URZ, UR4, UR6 ;  /* 0x00000004ff06a299 */ /* 0x004fe80008011606 */
[----:B------:R-:W-:Y:S04]  /*4960*/  @!UP2 USEL UR6, UR13, UR6, !UP0 ;  /* 0x000000060d06a287 */ /* 0x000fe8000c000000 */
[----:B------:R-:W-:Y:S02]  /*4970*/  @!UP2 UIADD3 UR4, UPT, UPT, -UR8, UR6, URZ ;  /* 0x000000060804a290 */ /* 0x000fe4000fffe1ff */
[----:B------:R-:W-:Y:S02]  /*4980*/  @!UP2 UIADD3 UR6, UPT, UPT, UR8, -UR6, URZ ;  /* 0x800000060806a290 */ /* 0x000fe4000fffe0ff */
[----:B------:R-:W-:Y:S02]  /*4990*/  @!UP2 UIMAD UR14, UR4, UR5, UR14 ;  /* 0x00000005040ea2a4 */ /* 0x000fe4000f8e020e */
[----:B------:R-:W-:Y:S01]  /*49a0*/  @!UP2 UIMAD UR13, UR6, UR10, UR13 ;  /* 0x0000000a060da2a4 */ /* 0x000fe2000f8e020d */
[----:B------:R-:W-:Y:S11]  /*49b0*/  BRA.U UP3, `(.L_x_87) ;  /* 0x0000000103107547 */ /* 0x000ff6000b800000 */
[----:B------:R-:W-:Y:S04]  /*49c0*/  MOV R6, UR41 ;  /* 0x0000002900067c02 */ /* 0x000fe80008000f00 */
[----:B------:R-:W-:Y:S04]  /*49d0*/  SHF.L.U32 R6, R6, 0x1f, RZ ;  /* 0x0000001f06067819 */ /* 0x000fe800000006ff */
[----:B------:R-:W2:Y:S02]  /*49e0*/  SYNCS.PHASECHK.TRANS64.TRYWAIT P2, [UR21+0x58], R6 ;  /* 0x00005806ff0075a7 */ /* 0x000ea40008041115 */
[----:B--2---:R-:W-:Y:S05]  /*49f0*/  @!P2 BRA `(.L_x_88) ;  /* 0x0000003800d4a947 */ /* 0x004fea0003800000 */
.L_x_87:
[----:B------:R-:W-:Y:S05]  /*4a00*/  @!P1 BRA `(.L_x_89) ;  /* 0x0000000000309947 */ /* 0x000fea0003800000 */
[----:B------:R-:W-:Y:S01]  /*4a10*/  ISETP.NE.U32.AND P1, PT, R2, RZ, PT ;  /* 0x000000ff0200720c */ /* 0x000fe20003f25070 */
[----:B------:R-:W2:Y:S01]  /*4a20*/  LDCU.64 UR4, c[0x0][0x358] ;  /* 0x00006b00ff0477ac */ /* 0x000ea20008000a00 */
[----:B------:R-:W-:Y:S02]  /*4a30*/  IMAD.MOV.U32 R76, RZ, RZ, 0x1 ;  /* 0x00000001ff4c7424 */ /* 0x000fe400078e00ff */
[----:B------:R-:W-:Y:S11]  /*4a40*/  ISETP.NE.AND.EX P1, PT, R3, RZ, PT, P1 ;  /* 0x000000ff0300720c */ /* 0x000ff60003f25310 */
[----:B------:R-:W-:Y:S02]  /*4a50*/  @!UPT UIADD3 URZ, UPT, UPT, URZ, URZ, URZ ;  /* 0x000000fffffff290 */ /* 0x000fe4000fffe0ff */
[----:B------:R-:W3:Y:S01]  /*4a60*/  @P1 LDC.64 R10, c[0x0][0x888] ;  /* 0x00022200ff0a1b82 */ /* 0x000ee20000000a00 */
[----:B-1----:R-:W-:Y:S04]  /*4a70*/  @P1 IMAD R0, R4, UR36, RZ ;  /* 0x0000002404001c24 */ /* 0x002fe8000f8e02ff */
[----:B---3--:R-:W-:Y:S04]  /*4a80*/  @P1 IMAD.WIDE R10, R0, 0x4, R10 ;  /* 0x00000004000a1825 */ /* 0x008fe800078e020a */
[----:B------:R-:W-:Y:S01]  /*4a90*/  HFMA2 R0, -RZ, RZ, 0, 5.9604644775390625e-08 ;  /* 0x00000001ff007431 */ /* 0x000fe200000001ff */
[----:B--2--5:R2:W5:Y:S04]  /*4aa0*/  @P1 LDG.E R40, desc[UR4][R10.64] ;  /* 0x000000040a281981 */ /* 0x024568000c1e1900 */
[----:B------:R-:W-:Y:S01]  /*4ab0*/  @!P1 PRMT R76, R0, 0x7610, R76 ;  /* 0x00007610004c9816 */ /* 0x000fe2000000004c */
[----:B--2---:R-:W3:Y:S06]  /*4ac0*/  @!P1 LDC R40, c[0x0][0x880] ;  /* 0x00022000ff289b82 */ /* 0x004eec0000000800 */
.L_x_89:
[----:B---3-5:R-:W-:Y:S01]  /*4ad0*/  @!P0 ISETP.EQ.AND P1, PT, R40, RZ, PT ;  /* 0x000000ff2800820c */ /* 0x028fe20003f22270 */
[----:B------:R-:W-:Y:S01]  /*4ae0*/  @!UPT UIADD3 URZ, UPT, UPT, URZ, URZ, URZ ;  /* 0x000000fffffff290 */ /* 0x000fe2000fffe0ff */
[----:B------:R-:W-:Y:S11]  /*4af0*/  @!P0 BRA `(.L_x_90) ;  /* 0x0000000000188947 */ /* 0x000ff60003800000 */
[----:B------:R-:W-:Y:S02]  /*4b00*/  LOP3.LUT P0, RZ, R76, 0xff, RZ, 0xc0, !PT ;  /* 0x000000ff4cff7812 */ /* 0x000fe4000780c0ff */
[----:B------:R-:W-:Y:S04]  /*4b10*/  ISETP.NE.U32.AND P1, PT, R2, RZ, PT ;  /* 0x000000ff0200720c */ /* 0x000fe80003f25070 */
[----:B------:R-:W-:Y:S04]  /*4b20*/  ISETP.NE.AND.EX P1, PT, R3, RZ, PT, P1 ;  /* 0x000000ff0300720c */ /* 0x000fe80003f25310 */
[----:B------:R-:W-:Y:S03]  /*4b30*/  PLOP3.LUT P1, PT, P1, PT, PT, 0x8, 0x80 ;  /* 0x000000000080781c */ /* 0x000fe60000f2e170 */
[----:B------:R-:W-:Y:S11]  /*4b40*/  @P0 ISETP.EQ.AND P1, PT, R40, RZ, PT ;  /* 0x000000ff2800020c */ /* 0x000ff60003f22270 */
[----:B------:R-:W-:Y:S02]  /*4b50*/  @!UPT UIADD3 URZ, UPT, UPT, URZ, URZ, URZ ;  /* 0x000000fffffff290 */ /* 0x000fe4000fffe0ff */
.L_x_90:
[----:B------:R-:W2:Y:S01]  /*4b60*/  SYNCS.PHASECHK.TRANS64.TRYWAIT P2, [UR21+0x40], R9 ;  /* 0x00004009ff0075a7 */ /* 0x000ea20008041115 */
[----:B------:R-:W-:Y:S04]  /*4b70*/  ELECT P0, URZ, PT ;  /* 0x0000000000ff782f */ /* 0x000fe80003800000 */
[----:B------:R-:W-:Y:S11]  /*4b80*/  PLOP3.LUT P1, PT, P1, P0, PT, 0xf2, 0x2f ;  /* 0x00000000002f781c */ /* 0x000ff60000f21e72 */
[----:B------:R-:W-:Y:S02]  /*4b90*/  @!UPT UIADD3 URZ, UPT, UPT, URZ, URZ, URZ ;  /* 0x000000fffffff290 */ /* 0x000fe4000fffe0ff */
[----:B------:R-:W-:Y:S05]  /*4ba0*/  @!P1 IADD3 R8, P0, PT, R16, 0x580, RZ ;  /* 0x0000058010089810 */ /* 0x000fea0007f1e0ff */
[----:B-1----:R-:W-:Y:S01]  /*4bb0*/  @!P1 IMAD.X R6, RZ, RZ, R17, P0 ;  /* 0x000000ffff069224 */ /* 0x002fe200000e0611 */
[----:B--2---:R-:W-:Y:S07]  /*4bc0*/  @!P2 BRA `(.L_x_91) ;  /* 0x000000380078a947 */ /* 0x004fee0003800000 */
.L_x_153:
[----:B------:R-:W-:Y:S01]  /*4bd0*/  @!P1 R2UR UR5, R8 ;  /* 0x00000000080592ca */ /* 0x000fe200000e0000 */
[----:B------:R-:W-:Y:S01]  /*4be0*/  VOTEU.ALL UP0, P1 ;  /* 0x0000000000ff7886 */ /* 0x000fe20000800000 */
[----:B------:R-:W-:Y:S01]  /*4bf0*/  @!P1 R2UR UR4, R6 ;  /* 0x00000000060492ca */ /* 0x000fe200000e0000 */
[----:B------:R-:W-:Y:S01]  /*4c00*/  UMOV UR16, 0x0 ;  /* 0x0000000000107882 */ /* 0x000fe20000000000 */
[----:B------:R-:W-:Y:S01]  /*4c10*/  UMOV UR17, 0x10000000 ;  /* 0x1000000000117882 */ /* 0x000fe20000000000 */
[----:B------:R-:W-:Y:S01]  /*4c20*/  UMOV UR28, UR36 ;  /* 0x00000024001c7c82 */ /* 0x000fe20008000000 */
[----:B------:R-:W-:Y:S01]  /*4c30*/  @!UP0 UIADD3 UR24, UPT, UPT, UR21, 0x200, URZ ;  /* 0x0000020015188890 */ /* 0x000fe2000fffe0ff */
[----:B-1----:R-:W-:Y:S01]  /*4c40*/  @!P1 IMAD.MOV.U32 R0, RZ, RZ, 0x1000 ;  /* 0x00001000ff009424 */ /* 0x002fe200078e00ff */
[----:B------:R-:W-:Y:S01]  /*4c50*/  @!UP0 UIADD3 UR10, UPT, UPT, UR26, 0x40, URZ ;  /* 0x000000401a0a8890 */ /* 0x000fe2000fffe0ff */
[----:B------:R-:W-:Y:S01]  /*4c60*/  VIADD R14, R14, 0x1 ;  /* 0x000000010e0e7836 */ /* 0x000fe20000000000 */
[----:B------:R-:W-:Y:S01]  /*4c70*/  @!UP0 UIADD3 UR8, UPT, UPT, UR21, 0xa00, URZ ;  /* 0x00000a0015088890 */ /* 0x000fe2000fffe0ff */
[----:B------:R-:W-:Y:S02]  /*4c80*/  VOTEU.ALL UP0, P1 ;  /* 0x0000000000ff7886 */ /* 0x000fe40000800000 */
[----:B------:R-:W-:Y:S01]  /*4c90*/  IMAD.U32 R10, RZ, RZ, UR5 ;  /* 0x00000005ff0a7e24 */ /* 0x000fe2000f8e00ff */
[----:B------:R-:W-:Y:S01]  /*4ca0*/  UMOV UR9, UR25 ;  /* 0x0000001900097c82 */ /* 0x000fe20008000000 */
[----:B------:R-:W-:Y:S01]  /*4cb0*/  IMAD.U32 R11, RZ, RZ, UR4 ;  /* 0x00000004ff0b7e24 */ /* 0x000fe2000f8e00ff */
[----:B------:R-:W-:Y:S01]  /*4cc0*/  UMOV UR11, UR27 ;  /* 0x0000001b000b7c82 */ /* 0x000fe20008000000 */
[----:B------:R-:W-:Y:S01]  /*4cd0*/  UMOV UR12, UR36 ;  /* 0x00000024000c7c82 */ /* 0x000fe20008000000 */
[----:B------:R-:W-:Y:S01]  /*4ce0*/  @!P1 R2UR UR4, R10 ;  /* 0x000000000a0492ca */ /* 0x000fe200000e0000 */
[----:B------:R-:W-:Y:S01]  /*4cf0*/  UPRMT UR6, UR46, 0x654, UR25 ;  /* 0x000006542e067896 */ /* 0x000fe20008000019 */
[----:B------:R-:W-:Y:S11]  /*4d00*/  @!P1 R2UR UR5, R11 ;  /* 0x000000000b0592ca */ /* 0x000ff600000e0000 */
[----:B------:R-:W-:Y:S02]  /*4d10*/  @!UPT UIADD3 URZ, UPT, UPT, URZ, URZ, URZ ;  /* 0x000000fffffff290 */ /* 0x000fe4000fffe0ff */
[----:B------:R1:W-:Y:S01]  /*4d20*/  @!UP0 UTMALDG.3D [UR24], [UR4], desc[UR16] ;  /* 0x00001018040085b4 */ /* 0x0003e20008011000 */
[----:B------:R-:W-:Y:S05]  /*4d30*/  VOTEU.ALL UP0, P1 ;  /* 0x0000000000ff7886 */ /* 0x000fea0000800000 */
[----:B------:R1:W-:Y:S01]  /*4d40*/  @!UP0 UTMALDG.3D [UR8], [UR4], desc[UR16] ;  /* 0x00001008040085b4 */ /* 0x0003e20008011000 */
[----:B------:R1:W-:Y:S01]  /*4d50*/  @!P1 SYNCS.ARRIVE.TRANS64.RED.A0TR RZ, [UR21+0x30], R0 ;  /* 0x00003000ffff99a7 */ /* 0x0003e20008300415 */
[----:B------:R-:W-:Y:S01]  /*4d60*/  SYNCS.ARRIVE.TRANS64.RED.A1T0 RZ, [UR6], RZ ;  /* 0x000000ffffff79a7 */ /* 0x000fe20008100406 */
[----:B------:R-:W2:Y:S02]  /*4d70*/  SYNCS.PHASECHK.TRANS64.TRYWAIT P0, [UR21+0x48], R9 ;  /* 0x00004809ff0075a7 */ /* 0x000ea40008001115 */
[----:B-12---:R-:W-:Y:S05]  /*4d80*/  @!P0 BRA `(.L_x_92) ;  /* 0x0000003800208947 */ /* 0x006fea0003800000 */
.L_x_155:
[----:B------:R-:W-:Y:S01]  /*4d90*/  UIADD3 UR24, UPT, UPT, UR13, UR63, URZ ;  /* 0x0000003f0d187290 */ /* 0x000fe2000fffe0ff */
[----:B------:R-:W-:Y:S01]  /*4da0*/  @!P1 IADD3 R6, P0, PT, R16, 0x580, RZ ;  /* 0x0000058010069810 */ /* 0x000fe20007f1e0ff */
[----:B------:R-:W-:Y:S01]  /*4db0*/  UPLOP3.LUT UP3, UPT, UPT, UPT, UPT, 0x80, 0x8 ;  /* 0x000000000008789c */ /* 0x000fe20003f6f070 */
[----:B------:R-:W-:Y:S01]  /*4dc0*/  R2UR UR28, R78 ;  /* 0x000000004e1c72ca */ /* 0x000fe200000e0000 */
[----:B------:R-:W-:Y:S01]  /*4dd0*/  VOTEU.ALL UP0, P1 ;  /* 0x0000000000ff7886 */ /* 0x000fe20000800000 */
[----:B------:R-:W-:Y:S01]  /*4de0*/  @!P1 R2UR UR5, R6 ;  /* 0x00000000060592ca */ /* 0x000fe200000e0000 */
[----:B-1----:R-:W-:Y:S01]  /*4df0*/  @!P1 IMAD.X R0, RZ, RZ, R17, P0 ;  /* 0x000000ffff009224 */ /* 0x002fe200000e0611 */
[----:B------:R-:W-:Y:S01]  /*4e00*/  UMOV UR6, 0x0 ;  /* 0x0000000000067882 */ /* 0x000fe20000000000 */
[----:B------:R-:W-:Y:S01]  /*4e10*/  UMOV UR7, 0x10000000 ;  /* 0x1000000000077882 */ /* 0x000fe20000000000 */
[----:B------:R-:W-:Y:S01]  /*4e20*/  @!UP0 UIADD3 UR18, UPT, UPT, UR26, 0x20, URZ ;  /* 0x000000201a128890 */ /* 0x000fe2000fffe0ff */
[----:B------:R-:W-:Y:S01]  /*4e30*/  ISETP.NE.AND P0, PT, R14, 0x2, PT ;  /* 0x000000020e00780c */ /* 0x000fe20003f05270 */
[----:B------:R-:W-:Y:S01]  /*4e40*/  @!UP0 UIADD3 UR16, UPT, UPT, UR21, 0x1200, URZ ;  /* 0x0000120015108890 */ /* 0x000fe2000fffe0ff */
[----:B------:R-:W-:Y:S01]  /*4e50*/  @!P1 R2UR UR4, R0 ;  /* 0x00000000000492ca */ /* 0x000fe200000e0000 */
[----:B------:R-:W-:Y:S01]  /*4e60*/  @!UP0 UIADD3 UR17, UPT, UPT, UR21, 0x38, URZ ;  /* 0x0000003815118890 */ /* 0x000fe2000fffe0ff */
[----:B------:R-:W-:Y:S01]  /*4e70*/  SEL R0, RZ, 0x1, P0 ;  /* 0x00000001ff007807 */ /* 0x000fe20000000000 */
[----:B------:R-:W-:Y:S01]  /*4e80*/  @!UP0 UIADD3 UR10, UPT, UPT, UR26, 0x60, URZ ;  /* 0x000000601a0a8890 */ /* 0x000fe2000fffe0ff */
[----:B------:R-:W-:Y:S01]  /*4e90*/  LOP3.LUT R15, R15, 0x1, RZ, 0x3c, !PT ;  /* 0x000000010f0f7812 */ /* 0x000fe200078e3cff */
[----:B------:R-:W-:Y:S01]  /*4ea0*/  @!UP0 UIADD3 UR8, UPT, UPT, UR21, 0x1a00, URZ ;  /* 0x00001a0015088890 */ /* 0x000fe2000fffe0ff */
[----:B------:R-:W-:Y:S01]  /*4eb0*/  IMAD.U32 R8, RZ, RZ, UR5 ;  /* 0x00000005ff087e24 */ /* 0x000fe2000f8e00ff */
[----:B------:R-:W-:Y:S01]  /*4ec0*/  VOTEU.ALL UP0, P1 ;  /* 0x0000000000ff7886 */ /* 0x000fe20000800000 */
[----:B------:R-:W-:Y:S01]  /*4ed0*/  UMOV UR19, UR27 ;  /* 0x0000001b00137c82 */ /* 0x000fe20008000000 */
[----:B------:R-:W-:Y:S01]  /*4ee0*/  UMOV UR20, UR36 ;  /* 0x0000002400147c82 */ /* 0x000fe20008000000 */
[----:B------:R-:W-:Y:S01]  /*4ef0*/  UMOV UR11, UR27 ;  /* 0x0000001b000b7c82 */ /* 0x000fe20008000000 */
[----:B------:R-:W-:Y:S01]  /*4f00*/  UMOV UR12, UR36 ;  /* 0x00000024000c7c82 */ /* 0x000fe20008000000 */
[----:B------:R-:W-:Y:S01]  /*4f10*/  UMOV UR9, UR17 ;  /* 0x0000001100097c82 */ /* 0x000fe20008000000 */
[----:B------:R-:W-:Y:S01]  /*4f20*/  IMAD.U32 R9, RZ, RZ, UR4 ;  /* 0x00000004ff097e24 */ /* 0x000fe2000f8e00ff */
[----:B------:R-:W-:Y:S01]  /*4f30*/  @!P1 R2UR UR4, R8 ;  /* 0x00000000080492ca */ /* 0x000fe200000e0000 */
[----:B------:R-:W-:Y:S01]  /*4f40*/  UMOV UR36, UR29 ;  /* 0x0000001d00247c82 */ /* 0x000fe20008000000 */
[----:B------:R-:W-:Y:S02]  /*4f50*/  LOP3.LUT R13, R13, R0, RZ, 0x3c, !PT ;  /* 0x000000000d0d7212 */ /* 0x000fe400078e3cff */
[----:B------:R-:W-:Y:S02]  /*4f60*/  @!P1 R2UR UR5, R9 ;  /* 0x00000000090592ca */ /* 0x000fe400000e0000 */
[----:B------:R-:W-:Y:S11]  /*4f70*/  SEL R14, R14, RZ, P0 ;  /* 0x000000ff0e0e7207 */ /* 0x000ff60000000000 */
[----:B------:R1:W-:Y:S01]  /*4f80*/  @!UP0 UTMALDG.3D [UR16], [UR4], desc[UR6] ;  /* 0x00000610040085b4 */ /* 0x0003e20008011000 */
[----:B------:R-:W-:Y:S05]  /*4f90*/  VOTEU.ALL UP0, P1 ;  /* 0x0000000000ff7886 */ /* 0x000fea0000800000 */
[----:B------:R2:W-:Y:S01]  /*4fa0*/  @!UP0 UTMALDG.3D [UR8], [UR4], desc[UR6] ;  /* 0x00000608040085b4 */ /* 0x0005e20008011000 */
[----:B------:R2:W-:Y:S01]  /*4fb0*/  @!P1 SYNCS.ARRIVE.TRANS64.RED.A0TR RZ, [UR21+0x38], R7 ;  /* 0x00003807ffff99a7 */ /* 0x0005e20008300415 */
[----:B------:R-:W-:Y:S01]  /*4fc0*/  SYNCS.ARRIVE.TRANS64.RED.A1T0 RZ, [UR37], RZ ;  /* 0x000000ffffff79a7 */ /* 0x000fe20008100425 */
[----:B-1----:R-:W-:Y:S01]  /*4fd0*/  UIADD3 UR20, UPT, UPT, UR14, UR28, URZ ;  /* 0x0000001c0e147290 */ /* 0x002fe2000fffe0ff */
[----:B------:R-:W-:Y:S11]  /*4fe0*/  BRA.U UP1, `(.L_x_93) ;  /* 0xfffffff101f07547 */ /* 0x000ff6000b83ffff */
[----:B------:R-:W-:-:S04]  /*4ff0*/  SHF.L.U32 R2, R15, 0x1f, RZ ;  /* 0x0000001f0f027819 */ /* 0x000fc800000006ff */
[----:B------:R-:W1:Y:S02]  /*5000*/  SYNCS.PHASECHK.TRANS64.TRYWAIT P0, [UR21+0x40], R2 ;  /* 0x00004002ff0075a7 */ /* 0x000e640008001115 */
[----:B-1----:R-:W-:Y:S05]  /*5010*/  @!P0 BRA `(.L_x_94) ;  /* 0x0000003400948947 */ /* 0x002fea0003800000 */
.L_x_157:
[----:B-1----:R-:W-:-:S07]  /*5020*/  MOV R0, UR21 ;  /* 0x0000001500007c02 */ /* 0x002fce0008000f00 */
.L_x_95:
[----:B-1----:R-:W-:-:S04]  /*5030*/  SHF.L.U32 R2, R15, 0x1f, RZ ;  /* 0x0000001f0f027819 */ /* 0x002fc800000006ff */
[----:B------:R1:W3:Y:S03]  /*5040*/  SYNCS.PHASECHK.TRANS64.TRYWAIT P0, [R0+URZ+0x48], R2 ;  /* 0x00004802000075a7 */ /* 0x0002e600080011ff */
[----:B---3--:R-:W-:Y:S05]  /*5050*/  @!P0 NANOSLEEP.SYNCS 0x989680 ;  /* 0x009896800000895d */ /* 0x008fea0003900000 */
[----:B------:R-:W3:Y:S02]  /*5060*/  @!P0 SYNCS.PHASECHK.TRANS64 P0, [R0+URZ+0x48], R2 ;  /* 0x00004802000085a7 */ /* 0x000ee400080010ff */
[----:B--23--:R-:W-:Y:S05]  /*5070*/  @P0 EXIT ;  /* 0x000000000000094d */ /* 0x00cfea0003800000 */
[----:B------:R-:W-:Y:S05]  /*5080*/  BRA `(.L_x_95) ;  /* 0xfffffffc00e87947 */ /* 0x000fea000383ffff */
.L_x_84:
[----:B------:R-:W-:-:S06]  /*5090*/  UISETP.GE.AND UP0, UPT, UR25, 0x4, UPT ;  /* 0x000000041900788c */ /* 0x000fcc000bf06270 */
[----:B------:R-:W-:-:S13]  /*50a0*/  PLOP3.LUT P0, PT, PT, PT, UP0, 0x80, 0x8 ;  /* 0x000000000008781c */ /* 0x000fda0003f0f008 */
[----:B------:R-:W-:Y:S05]  /*50b0*/  @!P0 EXIT ;  /* 0x000000000000894d */ /* 0x000fea0003800000 */
[----:B------:R-:W-:Y:S01]  /*50c0*/  BAR.SYNC.DEFER_BLOCKING 0x6, 0xa0 ;  /* 0x0182800000007b1d */ /* 0x000fe20000010000 */
[----:B------:R-:W-:Y:S01]  /*50d0*/  IMAD.SHL.U32 R75, R87, 0x20, RZ ;  /* 0x00000020574b7824 */ /* 0x000fe200078e00ff */
[----:B------:R-:W-:Y:S01]  /*50e0*/  CS2R R84, SRZ ;  /* 0x0000000000547805 */ /* 0x000fe2000001ff00 */
[----:B------:R-:W-:Y:S01]  /*50f0*/  IMAD.SHL.U32 R5, R77, 0x200000, RZ ;  /* 0x002000004d057824 */ /* 0x000fe200078e00ff */
[----:B------:R-:W-:Y:S01]  /*5100*/  CS2R R82, SRZ ;  /* 0x0000000000527805 */ /* 0x000fe2000001ff00 */
[C---:B------:R-:W-:Y:S01]  /*5110*/  IMAD.U32 R37, R87.reuse, 0x10000, RZ ;  /* 0x0001000057257824 */ /* 0x040fe200078e00ff */
[----:B------:R-:W-:Y:S02]  /*5120*/  UMOV UR44, 0x400 ;  /* 0x00000400002c7882 */ /* 0x000fe40000000000 */
[----:B------:R-:W1:Y:S01]  /*5130*/  LDC.64 R72, c[0x0][0x8b0] ;  /* 0x00022c00ff487b82 */ /* 0x000e620000000a00 */
[----:B------:R-:W-:Y:S01]  /*5140*/  ULEA UR44, UR46, UR44, 0x18 ;  /* 0x0000002c2e2c7291 */ /* 0x000fe2000f8ec0ff */
[----:B------:R-:W-:Y:S01]  /*5150*/  IMAD.SHL.U32 R4, R87, 0x4, RZ ;  /* 0x0000000457047824 */ /* 0x000fe200078e00ff */
[----:B------:R-:W-:Y:S01]  /*5160*/  LOP3.LUT R7, R75, 0x80, RZ, 0xc0, !PT ;  /* 0x000000804b077812 */ /* 0x000fe200078ec0ff */
[----:B------:R-:W-:Y:S01]  /*5170*/  IMAD.SHL.U32 R6, R77, 0x400, RZ ;  /* 0x000004004d067824 */ /* 0x000fe200078e00ff */
[----:B------:R-:W-:Y:S01]  /*5180*/  LOP3.LUT R74, R75, 0xb60, RZ, 0xc0, !PT ;  /* 0x00000b604b4a7812 */ /* 0x000fe200078ec0ff */
[----:B------:R-:W-:Y:S01]  /*5190*/  UIADD3 UR4, UPT, UPT, UR44, 0x2200, URZ ;  /* 0x000022002c047890 */ /* 0x000fe2000fffe0ff */
[----:B------:R-:W-:Y:S01]  /*51a0*/  LOP3.LUT R5, R5, 0x200000, RZ, 0xc0, !PT ;  /* 0x0020000005057812 */ /* 0x000fe200078ec0ff */
[----:B------:R-:W2:Y:S01]  /*51b0*/  LDC.64 R70, c[0x0][0x8a8] ;  /* 0x00022a00ff467b82 */ /* 0x000ea20000000a00 */
[----:B------:R-:W-:Y:S01]  /*51c0*/  LOP3.LUT R4, R7, 0x10, R4, 0xf8, !PT ;  /* 0x0000001007047812 */ /* 0x000fe200078ef804 */
[----:B------:R-:W-:Y:S01]  /*51d0*/  IMAD.MOV.U32 R36, RZ, RZ, RZ ;  /* 0x000000ffff247224 */ /* 0x000fe200078e00ff */
[----:B------:R-:W-:Y:S01]  /*51e0*/  LOP3.LUT R74, R74, 0x400, R6, 0xf8, !PT ;  /* 0x000004004a4a7812 */ /* 0x000fe200078ef806 */
[----:B------:R-:W-:Y:S01]  /*51f0*/  IMAD.MOV.U32 R81, RZ, RZ, RZ ;  /* 0x000000ffff517224 */ /* 0x000fe200078e00ff */
[----:B------:R-:W-:Y:S01]  /*5200*/  LOP3.LUT R37, R5, 0x400000, R37, 0xf8, !PT ;  /* 0x0040000005257812 */ /* 0x000fe200078ef825 */
[----:B------:R-:W-:Y:S01]  /*5210*/  IMAD.U32 R86, RZ, RZ, UR4 ;  /* 0x00000004ff567e24 */ /* 0x000fe2000f8e00ff */
[----:B------:R-:W-:Y:S01]  /*5220*/  LOP3.LUT P0, RZ, R75, 0x80, RZ, 0xc0, !PT ;  /* 0x000000804bff7812 */ /* 0x000fe2000780c0ff */
[----:B------:R-:W3:Y:S01]  /*5230*/  LDCU UR58, c[0x0][0x370] ;  /* 0x00006e00ff3a77ac */ /* 0x000ee20008000800 */
[----:B------:R-:W4:Y:S01]  /*5240*/  LDS R0, [UR44+0x110] ;  /* 0x0001102cff007984 */ /* 0x000f220008000800 */
[----:B------:R-:W-:-:S02]  /*5250*/  LOP3.LUT R74, R74, R4, RZ, 0xfc, !PT ;  /* 0x000000044a4a7212 */ /* 0x000fc400078efcff */
[----:B------:R-:W-:Y:S01]  /*5260*/  P2R R4, PR, RZ, 0x1 ;  /* 0x00000001ff047803 */ /* 0x000fe20000000000 */
[----:B------:R-:W1:Y:S01]  /*5270*/  LDCU UR43, c[0x0][0xb0c] ;  /* 0x00016180ff2b77ac */ /* 0x000e620008000800 */
[----:B------:R-:W-:Y:S01]  /*5280*/  LOP3.LUT R87, R87, 0x60, RZ, 0xc0, !PT ;  /* 0x0000006057577812 */ /* 0x000fe200078ec0ff */
[----:B------:R-:W1:Y:S01]  /*5290*/  LDCU UR39, c[0x0][0xb30] ;  /* 0x00016600ff2777ac */ /* 0x000e620008000800 */
[----:B------:R-:W1:Y:S01]  /*52a0*/  LDCU.64 UR56, c[0x0][0x888] ;  /* 0x00011100ff3877ac */ /* 0x000e620008000a00 */
[----:B------:R-:W1:Y:S01]  /*52b0*/  LDCU.64 UR40, c[0x0][0xb28] ;  /* 0x00016500ff2877ac */ /* 0x000e620008000a00 */
[----:B------:R-:W1:Y:S01]  /*52c0*/  LDCU.64 UR60, c[0x0][0x890] ;  /* 0x00011200ff3c77ac */ /* 0x000e620008000a00 */
[----:B------:R-:W1:Y:S01]  /*52d0*/  LDCU.128 UR52, c[0x0][0xb10] ;  /* 0x00016200ff3477ac */ /* 0x000e620008000c00 */
[----:B------:R-:W1:Y:S01]  /*52e0*/  LDCU UR47, c[0x0][0x374] ;  /* 0x00006e80ff2f77ac */ /* 0x000e620008000800 */
[----:B------:R-:W-:Y:S01]  /*52f0*/  UIADD3 UR62, UPT, UPT, UR44, 0x200, URZ ;  /* 0x000002002c3e7890 */ /* 0x000fe2000fffe0ff */
[----:B-1234-:R-:W-:-:S11]  /*5300*/  IMAD.IADD R37, R0, 0x1, R37 ;  /* 0x0000000100257824 */ /* 0x01efd600078e0225 */
.L_x_121:
[C---:B------:R-:W-:Y:S02]  /*5310*/  LEA R3, R81.reuse, UR44, 0x3 ;  /* 0x0000002c51037c11 */ /* 0x040fe4000f8e18ff */
[----:B------:R-:W-:Y:S02]  /*5320*/  SHF.L.U32 R0, R84, 0x1f, RZ ;  /* 0x0000001f54007819 */ /* 0x000fe400000006ff */
[----:B------:R-:W-:Y:S02]  /*5330*/  LEA R4, R81, UR44, 0x4 ;  /* 0x0000002c51047c11 */ /* 0x000fe4000f8e20ff */
[----:B-1----:R-:W1:Y:S02]  /*5340*/  SYNCS.PHASECHK.TRANS64.TRYWAIT P0, [R3+URZ+0x60], R0 ;  /* 0x00006000030075a7 */ /* 0x002e6400080011ff */
[----:B-1----:R-:W-:Y:S05]  /*5350*/  @!P0 BRA `(.L_x_96) ;  /* 0x0000003000dc8947 */ /* 0x002fea0003800000 */
.L_x_158:
        /* <DEDUP_REMOVED lines=8> */
[----:B--2---:R-:W-:Y:S11]  /*53e0*/  LOP3.LUT P0, RZ, R6, 0x1, RZ, 0xc0, !PT ;  /* 0x0000000106ff7812 */ /* 0x004ff6000780c0ff */
[----:B------:R-:W-:Y:S02]  /*53f0*/  @!UPT UIADD3 URZ, UPT, UPT, URZ, URZ, URZ ;  /* 0x000000fffffff290 */ /* 0x000fe4000fffe0ff */
[----:B---3--:R-:W-:Y:S01]  /*5400*/  VOTEU.ANY UP1, P0 ;  /* 0x0000000000ff7886 */ /* 0x008fe20000020100 */
[----:B------:R-:W-:Y:S01]  /*5410*/  PLOP3.LUT P0, PT, PT, PT, UP1, 0x80, 0x8 ;  /* 0x000000000008781c */ /* 0x000fe20003f0f018 */
[----:B------:R-:W-:Y:S11]  /*5420*/  UP2UR UR45, UPR, URZ, 0x2 ;  /* 0x00000002ff2d7883 */ /* 0x000ff60008000000 */
[----:B------:R-:W-:Y:S01]  /*5430*/  @!UPT UIADD3 URZ, UPT, UPT, URZ, URZ, URZ ;  /* 0x000000fffffff290 */ /* 0x000fe2000fffe0ff */
[----:B-1----:R-:W-:Y:S02]  /*5440*/  @P0 SHF.R.U32.HI R0, RZ, 0x10, R5 ;  /* 0x00000010ff000819 */ /* 0x002fe40000011605 */
        /* <DEDUP_REMOVED lines=12> */
[----:B------:R-:W2:Y:S01]  /*5510*/  LDCU UR12, c[0x0][0xb20] ;  /* 0x00016400ff0c77ac */ /* 0x000ea20008000800 */
[----:B------:R-:W-:Y:S02]  /*5520*/  UIMAD.WIDE.U32 UR4, UR47, UR55, URZ ;  /* 0x000000372f0472a5 */ /* 0x000fe4000f8e00ff */
[----:B------:R-:W-:Y:S02]  /*5530*/  UIMAD.WIDE.U32 UR6, UR58, UR52, URZ ;  /* 0x000000343a0672a5 */ /* 0x000fe4000f8e00ff */
[----:B------:R-:W-:Y:S02]  /*5540*/  UISETP.NE.AND UP0, UPT, UR54, 0x1, UPT ;  /* 0x000000013600788c */ /* 0x000fe4000bf05270 */
[----:B------:R-:W-:Y:S02]  /*5550*/  UIMAD.WIDE.U32 UR8, UR37, UR55, URZ ;  /* 0x00000037250872a5 */ /* 0x000fe4000f8e00ff */
[----:B------:R-:W-:Y:S02]  /*5560*/  UIMAD.WIDE.U32 UR10, UR38, UR52, URZ ;  /* 0x00000034260a72a5 */ /* 0x000fe4000f8e00ff */
[----:B------:R-:W-:Y:S02]  /*5570*/  UISETP.NE.AND UP1, UPT, UR43, 0x1, UPT ;  /* 0x000000012b00788c */ /* 0x000fe4000bf25270 */
[----:B------:R-:W-:Y:S01]  /*5580*/  UISETP.NE.AND UP2, UPT, UR42, 0x1, UPT ;  /* 0x000000012a00788c */ /* 0x000fe2000bf45270 */
[----:B------:R-:W-:Y:S02]  /*5590*/  UMOV UR4, UR5 ;  /* 0x0000000500047c82 */ /* 0x000fe40008000000 */
[----:B--2---:R-:W-:Y:S03]  /*55a0*/  USHF.R.U32.HI UR5, URZ, UR12, UR4 ;  /* 0x0000000cff057299 */ /* 0x004fe60008011604 */
[----:B------:R-:W-:Y:S02]  /*55b0*/  UMOV UR4, UR7 ;  /* 0x0000000700047c82 */ /* 0x000fe40008000000 */
[----:B------:R-:W-:Y:S02]  /*55c0*/  USHF.R.U32.HI UR7, URZ, UR53, UR4 ;  /* 0x00000035ff077299 */ /* 0x000fe40008011604 */
[----:B------:R-:W-:Y:S02]  /*55d0*/  USEL UR4, UR47, UR5, !UP0 ;  /* 0x000000052f047287 */ /* 0x000fe4000c000000 */
[----:B------:R-:W-:Y:S01]  /*55e0*/  USEL UR7, UR58, UR7, !UP1 ;  /* 0x000000073a077287 */ /* 0x000fe2000c800000 */
[----:B------:R-:W-:Y:S01]  /*55f0*/  UMOV UR5, UR9 ;  /* 0x0000000900057c82 */ /* 0x000fe20008000000 */
[----:B------:R-:W-:Y:S02]  /*5600*/  UIMAD.WIDE.U32 UR8, UR4, UR40, URZ ;  /* 0x00000028040872a5 */ /* 0x000fe4000f8e00ff */
[----:B------:R-:W-:Y:S03]  /*5610*/  USHF.R.U32.HI UR6, URZ, UR12, UR5 ;  /* 0x0000000cff067299 */ /* 0x000fe60008011605 */
[----:B------:R-:W-:Y:S01]  /*5620*/  UMOV UR5, UR11 ;  /* 0x0000000b00057c82 */ /* 0x000fe20008000000 */
[----:B------:R-:W-:Y:S02]  /*5630*/  UIMAD.WIDE.U32 UR10, UR7, UR40, URZ ;  /* 0x00000028070a72a5 */ /* 0x000fe4000f8e00ff */
[----:B------:R-:W-:Y:S02]  /*5640*/  USHF.R.U32.HI UR12, URZ, UR53, UR5 ;  /* 0x00000035ff0c7299 */ /* 0x000fe40008011605 */
[----:B------:R-:W-:Y:S01]  /*5650*/  USEL UR6, UR37, UR6, !UP0 ;  /* 0x0000000625067287 */ /* 0x000fe2000c000000 */
[----:B------:R-:W-:Y:S02]  /*5660*/  UMOV UR5, UR9 ;  /* 0x0000000900057c82 */ /* 0x000fe40008000000 */
[----:B------:R-:W-:Y:S01]  /*5670*/  UMOV UR10, UR11 ;  /* 0x0000000b000a7c82 */ /* 0x000fe20008000000 */
[----:B------:R-:W-:Y:S02]  /*5680*/  @UP2 USHF.R.U32.HI UR4, URZ, UR41, UR5 ;  /* 0x00000029ff042299 */ /* 0x000fe40008011605 */
[----:B------:R-:W-:Y:S02]  /*5690*/  @UP2 USHF.R.U32.HI UR7, URZ, UR41, UR10 ;  /* 0x00000029ff072299 */ /* 0x000fe4000801160a */
[----:B------:R-:W-:Y:S02]  /*56a0*/  UIMAD UR4, UR42, UR4, URZ ;  /* 0x000000042a0472a4 */ /* 0x000fe4000f8e02ff */
[----:B------:R-:W-:Y:S02]  /*56b0*/  UIMAD.WIDE.U32 UR10, UR6, UR40, URZ ;  /* 0x00000028060a72a5 */ /* 0x000fe4000f8e00ff */
[----:B------:R-:W-:Y:S02]  /*56c0*/  USEL UR5, UR38, UR12, !UP1 ;  /* 0x0000000c26057287 */ /* 0x000fe4000c800000 */
[----:B------:R-:W-:Y:S02]  /*56d0*/  UIMAD UR8, UR42, UR7, URZ ;  /* 0x000000072a0872a4 */ /* 0x000fe4000f8e02ff */
[----:B------:R-:W-:Y:S03]  /*56e0*/  UISETP.GE.AND UP0, UPT, UR6, UR4, UPT ;  /* 0x000000040600728c */ /* 0x000fe6000bf06270 */
[----:B------:R-:W-:Y:S01]  /*56f0*/  UMOV UR4, UR11 ;  /* 0x0000000b00047c82 */ /* 0x000fe20008000000 */
[----:B------:R-:W-:Y:S02]  /*5700*/  UISETP.GE.OR UP0, UPT, UR5, UR8, UP0 ;  /* 0x000000080500728c */ /* 0x000fe40008706670 */
[----:B------:R-:W-:Y:S02]  /*5710*/  USHF.R.U32.HI UR4, URZ, UR41, UR4 ;  /* 0x00000029ff047299 */ /* 0x000fe40008011604 */
[----:B------:R-:W-:Y:S02]  /*5720*/  UIMAD.WIDE.U32 UR8, UR5, UR40, URZ ;  /* 0x00000028050872a5 */ /* 0x000fe4000f8e00ff */
[----:B------:R-:W-:Y:S02]  /*5730*/  USEL UR11, UR6, UR4, !UP2 ;  /* 0x00000004060b7287 */ /* 0x000fe4000d000000 */
[----:B------:R-:W-:Y:S02]  /*5740*/  UIADD3 UR8, UPT, UPT, -UR5, URZ, URZ ;  /* 0x000000ff05087290 */ /* 0x000fe4000fffe1ff */
[----:B------:R-:W-:Y:S01]  /*5750*/  UIADD3 UR10, UPT, UPT, -UR11, URZ, URZ ;  /* 0x000000ff0b0a7290 */ /* 0x000fe2000fffe1ff */
[----:B------:R-:W-:Y:S01]  /*5760*/  @!UP0 UMOV UR4, UR9 ;  /* 0x0000000900048c82 */ /* 0x000fe20008000000 */
[----:B------:R-:W-:Y:S02]  /*5770*/  UIADD3 UR9, UPT, UPT, -UR6, URZ, URZ ;  /* 0x000000ff06097290 */ /* 0x000fe4000fffe1ff */
[----:B------:R-:W-:Y:S02]  /*5780*/  @!UP0 USHF.R.U32.HI UR4, URZ, UR41, UR4 ;  /* 0x00000029ff048299 */ /* 0x000fe40008011604 */
[----:B------:R-:W-:Y:S02]  /*5790*/  UIMAD UR10, UR42, UR10, UR6 ;  /* 0x0000000a2a0a72a4 */ /* 0x000fe4000f8e0206 */
[----:B------:R-:W-:Y:S04]  /*57a0*/  @!UP0 USEL UR4, UR5, UR4, !UP2 ;  /* 0x0000000405048287 */ /* 0x000fe8000d000000 */
[----:B------:R-:W-:Y:S02]  /*57b0*/  @!UP0 UIMAD UR10, UR7, UR10, UR4 ;  /* 0x0000000a070a82a4 */ /* 0x000fe4000f8e0204 */
[----:B------:R-:W-:Y:S02]  /*57c0*/  @!UP0 UIADD3 UR11, UPT, UPT, UR11, -UR4, URZ ;  /* 0x800000040b0b8290 */ /* 0x000fe4000fffe0ff */
[----:B------:R-:W-:Y:S02]  /*57d0*/  UIMAD UR7, UR43, UR8, UR38 ;  /* 0x000000082b0772a4 */ /* 0x000fe4000f8e0226 */
[----:B------:R-:W-:Y:S02]  /*57e0*/  @!UP0 UIMAD UR6, UR11, UR42, UR5 ;  /* 0x0000002a0b0682a4 */ /* 0x000fe4000f8e0205 */
[----:B------:R-:W-:Y:S01]  /*57f0*/  UIMAD UR4, UR54, UR9, UR37 ;  /* 0x00000009360472a4 */ /* 0x000fe2000f8e0225 */
[----:B------:R-:W-:Y:S02]  /*5800*/  @!UP0 UMOV UR5, UR10 ;  /* 0x0000000a00058c82 */ /* 0x000fe40008000000 */
[----:B------:R-:W-:Y:S02]  /*5810*/  UIMAD UR38, UR5, UR43, UR7 ;  /* 0x0000002b052672a4 */ /* 0x000fe4000f8e0207 */
[----:B------:R-:W-:Y:S11]  /*5820*/  UIMAD UR37, UR6, UR54, UR4 ;  /* 0x00000036062572a4 */ /* 0x000ff6000f8e0204 */
[----:B------:R-:W-:Y:S01]  /*5830*/  @!UPT UIADD3 URZ, UPT, UPT, URZ, URZ, URZ ;  /* 0x000000fffffff290 */ /* 0x000fe2000fffe0ff */
.L_x_97:
[----:B------:R-:W-:Y:S01]  /*5840*/  UISETP.NE.AND UP0, UPT, UR39, 0x1, UPT ;  /* 0x000000012700788c */ /* 0x000fe2000bf05270 */
[----:B------:R-:W-:Y:S01]  /*5850*/  IADD3 R81, PT, PT, R81, 0x1, RZ ;  /* 0x0000000151517810 */ /* 0x000fe20007ffe0ff */
[----:B------:R-:W-:Y:S02]  /*5860*/  USHF.L.U32 UR50, UR20, 0x6, URZ ;  /* 0x0000000614327899 */ /* 0x000fe400080006ff */
[----:B------:R-:W-:Y:S07]  /*5870*/  USHF.L.U32 UR49, UR24, 0x7, URZ ;  /* 0x0000000718317899 */ /* 0x000fee00080006ff */
[----:B------:R-:W2:Y:S01]  /*5880*/  @!UP0 LDCU.128 UR12, c[0x0][0xb10] ;  /* 0x00016200ff0c87ac */ /* 0x000ea20008000c00 */
[----:B------:R-:W3:Y:S01]  /*5890*/  @!UP0 LDCU UR5, c[0x0][0xb0c] ;  /* 0x00016180ff0587ac */ /* 0x000ee20008000800 */
[----:B------:R-:W4:Y:S01]  /*58a0*/  @!UP0 LDCU UR10, c[0x0][0xb20] ;  /* 0x00016400ff0a87ac */ /* 0x000f220008000800 */
[----:B--2---:R-:W-:Y:S02]  /*58b0*/  UIMAD.WIDE.U32 UR8, UR38, UR12, URZ ;  /* 0x0000000c260872a5 */ /* 0x004fe4000f8e00ff */
[----:B------:R-:W-:Y:S02]  /*58c0*/  UIMAD.WIDE.U32 UR6, UR37, UR15, URZ ;  /* 0x0000000f250672a5 */ /* 0x000fe4000f8e00ff */
[----:B------:R-:W-:Y:S03]  /*58d0*/  @!UP0 UISETP.NE.AND UP1, UPT, UR14, 0x1, UPT ;  /* 0x000000010e00888c */ /* 0x000fe6000bf25270 */
[----:B------:R-:W-:Y:S01]  /*58e0*/  @!UP0 UMOV UR4, UR9 ;  /* 0x0000000900048c82 */ /* 0x000fe20008000000 */
[----:B---3--:R-:W-:Y:S02]  /*58f0*/  @!UP0 UISETP.NE.AND UP2, UPT, UR5, 0x1, UPT ;  /* 0x000000010500888c */ /* 0x008fe4000bf45270 */
[----:B------:R-:W-:Y:S01]  /*5900*/  @!UP0 USHF.R.U32.HI UR4, URZ, UR13, UR4 ;  /* 0x0000000dff048299 */ /* 0x000fe20008011604 */
[----:B------:R-:W-:Y:S02]  /*5910*/  @!UP0 UMOV UR6, UR7 ;  /* 0x0000000700068c82 */ /* 0x000fe40008000000 */
[----:B----4-:R-:W-:Y:S02]  /*5920*/  @!UP0 USHF.R.U32.HI UR6, URZ, UR10, UR6 ;  /* 0x0000000aff068299 */ /* 0x010fe40008011606 */
[----:B------:R-:W-:Y:S02]  /*5930*/  @!UP0 USEL UR7, UR38, UR4, !UP2 ;  /* 0x0000000426078287 */ /* 0x000fe4000d000000 */
[----:B------:R-:W-:Y:S04]  /*5940*/  @!UP0 USEL UR6, UR37, UR6, !UP1 ;  /* 0x0000000625068287 */ /* 0x000fe8000c800000 */
[----:B------:R-:W-:Y:S02]  /*5950*/  @!UP0 UIADD3 UR4, UPT, UPT, -UR7, UR6, URZ ;  /* 0x0000000607048290 */ /* 0x000fe4000fffe1ff */
[----:B------:R-:W-:Y:S02]  /*5960*/  @!UP0 UIADD3 UR6, UPT, UPT, UR7, -UR6, URZ ;  /* 0x8000000607068290 */ /* 0x000fe4000fffe0ff */
[----:B------:R-:W-:Y:S02]  /*5970*/  @!UP0 UIMAD UR38, UR4, UR5, UR38 ;  /* 0x00000005042682a4 */ /* 0x000fe4000f8e0226 */
[----:B------:R-:W-:Y:S02]  /*5980*/  @!UP0 UIMAD UR37, UR6, UR14, UR37 ;  /* 0x0000000e062582a4 */ /* 0x000fe4000f8e0225 */
[----:B------:R-:W-:Y:S09]  /*5990*/  ULOP3.LUT UP0, URZ, UR62, 0x90, URZ, 0xc0, !UPT ;  /* 0x000000903eff7892 */ /* 0x000ff2000f80c0ff */
[----:B------:R-:W-:Y:S05]  /*59a0*/  BRA.U !UP0, `(.L_x_98) ;  /* 0x0000000108407547 */ /* 0x000fea000b800000 */
[----:B------:R-:W2:Y:S01]  /*59b0*/  LDCU.64 UR8, c[0x4][0x80] ;  /* 0x01001000ff0877ac */ /* 0x000ea20008000a00 */
[----:B------:R-:W-:Y:S01]  /*59c0*/  MOV R3, 0x0 ;  /* 0x0000000000037802 */ /* 0x000fe20000000f00 */
[----:B------:R-:W-:Y:S02]  /*59d0*/  HFMA2 R12, -RZ, RZ, 0, 5.9604644775390625e-08 ;  /* 0x00000001ff0c7431 */ /* 0x000fe400000001ff */
[----:B------:R-:W-:Y:S02]  /*59e0*/  IMAD.MOV.U32 R8, RZ, RZ, 0x70 ;  /* 0x00000070ff087424 */ /* 0x000fe400078e00ff */
[----:B------:R-:W-:Y:S01]  /*59f0*/  IMAD.MOV.U32 R13, RZ, RZ, RZ ;  /* 0x000000ffff0d7224 */ /* 0x000fe200078e00ff */
[----:B------:R-:W3:Y:S01]  /*5a00*/  LDCU.64 UR6, c[0x4][0x88] ;  /* 0x01001100ff0677ac */ /* 0x000ee20008000a00 */
[----:B------:R-:W4:Y:S01]  /*5a10*/  LDC.64 R2, c[0x4][R3] ;  /* 0x0100000003027b82 */ /* 0x000f220000000a00 */
[----:B------:R-:W1:Y:S01]  /*5a20*/  LDCU.64 UR4, c[0x4][0x8] ;  /* 0x01000100ff0477ac */ /* 0x000e620008000a00 */
[----:B--2---:R-:W-:Y:S01]  /*5a30*/  MOV R5, UR9 ;  /* 0x0000000900057c02 */ /* 0x004fe20008000f00 */
[----:B------:R-:W-:Y:S01]  /*5a40*/  IMAD.U32 R4, RZ, RZ, UR8 ;  /* 0x00000008ff047e24 */ /* 0x000fe2000f8e00ff */
[----:B---3--:R-:W-:Y:S01]  /*5a50*/  MOV R7, UR7 ;  /* 0x0000000700077c02 */ /* 0x008fe20008000f00 */
[----:B------:R-:W-:Y:S01]  /*5a60*/  IMAD.U32 R6, RZ, RZ, UR6 ;  /* 0x00000006ff067e24 */ /* 0x000fe2000f8e00ff */
[----:B-1----:R-:W-:Y:S01]  /*5a70*/  MOV R11, UR5 ;  /* 0x00000005000b7c02 */ /* 0x002fe20008000f00 */
[----:B------:R-:W-:Y:S02]  /*5a80*/  IMAD.U32 R10, RZ, RZ, UR4 ;  /* 0x00000004ff0a7e24 */ /* 0x000fe4000f8e00ff */
[----:B------:R-:W-:Y:S07]  /*5a90*/  LEPC R20, `(.L_x_98) ;  /* 0x000000001014794e */ /* 0x000fee0000000000 */
[----:B----45:R-:W-:Y:S05]  /*5aa0*/  CALL.ABS.NOINC R2 ;  /* 0x0000000002007343 */ /* 0x030fea0003c00000 */
.L_x_98:
[----:B------:R-:W-:Y:S01]  /*5ab0*/  LOP3.LUT P0, RZ, R86, 0x90, RZ, 0xc0, !PT ;  /* 0x0000009056ff7812 */ /* 0x000fe2000780c0ff */
[----:B------:R-:W-:Y:S11]  /*5ac0*/  BSSY.RECONVERGENT B6, `(.L_x_99) ;  /* 0x0000013000067945 */ /* 0x000ff60003800200 */
[----:B------:R-:W-:Y:S01]  /*5ad0*/  @!UPT UIADD3 URZ, UPT, UPT, URZ, URZ, URZ ;  /* 0x000000fffffff290 */ /* 0x000fe2000fffe0ff */
[----:B------:R-:W-:Y:S05]  /*5ae0*/  @!P0 BRA `(.L_x_100) ;  /* 0x0000000000408947 */ /* 0x000fea0003800000 */
        /* <DEDUP_REMOVED lines=16> */
.L_x_100:
[----:B------:R-:W-:Y:S05]  /*5bf0*/  BSYNC.RECONVERGENT B6 ;  /* 0x0000000000067941 */ /* 0x000fea0003800200 */
.L_x_99:
[----:B------:R-:W-:Y:S01]  /*5c00*/  R2UR UR4, R79 ;  /* 0x000000004f0472ca */ /* 0x000fe200000e0000 */
[----:B------:R-:W-:Y:S01]  /*5c10*/  UISETP.NE.U32.AND UP0, UPT, UR60, URZ, UPT ;  /* 0x000000ff3c00728c */ /* 0x000fe2000bf05070 */
[----:B------:R-:W-:Y:S02]  /*5c20*/  ISETP.NE.U32.AND P4, PT, R72, RZ, PT ;  /* 0x000000ff4800720c */ /* 0x000fe40003f85070 */
[----:B------:R-:W-:Y:S01]  /*5c30*/  ISETP.NE.U32.AND P2, PT, RZ, UR56, PT ;  /* 0x00000038ff007c0c */ /* 0x000fe2000bf45070 */
[----:B------:R-:W-:Y:S01]  /*5c40*/  UISETP.NE.AND.EX UP1, UPT, UR61, URZ, UPT, UP0 ;  /* 0x000000ff3d00728c */ /* 0x000fe2000bf25300 */
[----:B------:R-:W-:Y:S01]  /*5c50*/  ISETP.NE.AND.EX P4, PT, R73, RZ, PT, P4 ;  /* 0x000000ff4900720c */ /* 0x000fe20003f85340 */
[----:B------:R-:W-:Y:S01]  /*5c60*/  UPLOP3.LUT UP0, UPT, UPT, UPT, UPT, 0x40, 0x4 ;  /* 0x000000000004789c */ /* 0x000fe20003f0e870 */
[----:B------:R-:W-:Y:S05]  /*5c70*/  ISETP.NE.AND.EX P2, PT, RZ, UR57, PT, P2 ;  /* 0x00000039ff007c0c */ /* 0x000fea000bf45320 */
[----:B------:R-:W-:Y:S06]  /*5c80*/  UISETP.NE.AND UP2, UPT, UR4, URZ, UPT ;  /* 0x000000ff0400728c */ /* 0x000fec000bf45270 */
[----:B------:R-:W-:Y:S05]  /*5c90*/  PLOP3.LUT P1, PT, PT, PT, UP2, 0x80, 0x8 ;  /* 0x000000000008781c */ /* 0x000fea0003f2f028 */
[----:B------:R-:W-:Y:S06]  /*5ca0*/  @UP2 UPLOP3.LUT UP0, UPT, UPT, UPT, UP1, 0x80, 0x8 ;  /* 0x000000000008289c */ /* 0x000fec0003f0f010 */
[----:B------:R-:W-:Y:S01]  /*5cb0*/  PLOP3.LUT P0, PT, PT, PT, UP0, 0x80, 0x8 ;  /* 0x000000000008781c */ /* 0x000fe20003f0f008 */
[----:B------:R-:W-:Y:S01]  /*5cc0*/  @!UPT UIADD3 URZ, UPT, UPT, URZ, URZ, URZ ;  /* 0x000000fffffff290 */ /* 0x000fe2000fffe0ff */
[----:B------:R-:W-:Y:S11]  /*5cd0*/  BRA.U !UP1, `(.L_x_101) ;  /* 0x00000001093c7547 */ /* 0x000ff6000b800000 */
[----:B------:R-:W-:Y:S01]  /*5ce0*/  UISETP.NE.U32.AND UP0, UPT, UR56, URZ, UPT ;  /* 0x000000ff3800728c */ /* 0x000fe2000bf05070 */
[----:B-1----:R-:W-:Y:S01]  /*5cf0*/  HFMA2 R0, -RZ, RZ, 0, 5.9604644775390625e-08 ;  /* 0x00000001ff007431 */ /* 0x002fe200000001ff */
[----:B------:R-:W1:Y:S01]  /*5d00*/  LDCU.64 UR8, c[0x0][0x358] ;  /* 0x00006b00ff0877ac */ /* 0x000e620008000a00 */
[----:B------:R-:W-:Y:S01]  /*5d10*/  IMAD.MOV.U32 R76, RZ, RZ, 0x1 ;  /* 0x00000001ff4c7424 */ /* 0x000fe200078e00ff */
[----:B------:R-:W-:Y:S06]  /*5d20*/  UISETP.NE.AND.EX UP0, UPT, UR57, URZ, UPT, UP0 ;  /* 0x000000ff3900728c */ /* 0x000fec000bf05300 */
[----:B------:R-:W-:Y:S05]  /*5d30*/  PLOP3.LUT P3, PT, PT, PT, UP0, 0x80, 0x8 ;  /* 0x000000000008781c */ /* 0x000fea0003f6f008 */
[----:B------:R-:W2:Y:S01]  /*5d40*/  @UP0 LDCU.64 UR4, c[0x0][0x888] ;  /* 0x00011100ff0407ac */ /* 0x000ea20008000a00 */
[----:B------:R-:W-:Y:S07]  /*5d50*/  @UP0 UIMAD UR6, UR36, UR60, URZ ;  /* 0x0000003c240602a4 */ /* 0x000fee000f8e02ff */
[----:B------:R-:W-:Y:S01]  /*5d60*/  @!P3 PRMT R76, R0, 0x7610, R76 ;  /* 0x00007610004cb816 */ /* 0x000fe2000000004c */
[----:B--2---:R-:W-:Y:S06]  /*5d70*/  @UP0 UIMAD.WIDE UR4, UR6, 0x4, UR4 ;  /* 0x00000004060408a5 */ /* 0x004fec000f8e0204 */
[----:B-----5:R-:W-:Y:S01]  /*5d80*/  IMAD.U32 R40, RZ, RZ, UR4 ;  /* 0x00000004ff287e24 */ /* 0x020fe2000f8e00ff */
[----:B------:R-:W-:Y:S04]  /*5d90*/  MOV R41, UR5 ;  /* 0x0000000500297c02 */ /* 0x000fe80008000f00 */
[----:B------:R-:W2:Y:S01]  /*5da0*/  @!UP0 LDCU UR4, c[0x0][0x880] ;  /* 0x00011000ff0487ac */ /* 0x000ea20008000800 */
[----:B-1----:R3:W5:Y:S02]  /*5db0*/  @P3 LDG.E R40, desc[UR8][R40.64] ;  /* 0x0000000828283981 */ /* 0x002764000c1e1900 */
[----:B--23--:R-:W-:Y:S02]  /*5dc0*/  @!P3 IMAD.U32 R40, RZ, RZ, UR4 ;  /* 0x00000004ff28be24 */ /* 0x00cfe4000f8e00ff */
.L_x_101:
[----:B------:R-:W-:Y:S05]  /*5dd0*/  @!P4 BRA `(.L_x_102) ;  /* 0x000000000024c947 */ /* 0x000fea0003800000 */
[----:B------:R-:W-:Y:S01]  /*5de0*/  ISETP.NE.U32.AND P3, PT, R70, RZ, PT ;  /* 0x000000ff4600720c */ /* 0x000fe20003f65070 */
[----:B------:R-:W2:Y:S03]  /*5df0*/  LDCU.64 UR4, c[0x0][0x358] ;  /* 0x00006b00ff0477ac */ /* 0x000ea60008000a00 */
[----:B------:R-:W-:Y:S11]  /*5e00*/  ISETP.NE.AND.EX P3, PT, R71, RZ, PT, P3 ;  /* 0x000000ff4700720c */ /* 0x000ff60003f65330 */
[----:B------:R-:W-:Y:S02]  /*5e10*/  @!UPT UIADD3 URZ, UPT, UPT, URZ, URZ, URZ ;  /* 0x000000fffffff290 */ /* 0x000fe4000fffe0ff */
[----:B------:R-:W3:Y:S01]  /*5e20*/  @P3 LDC.64 R2, c[0x0][0x8a8] ;  /* 0x00022a00ff023b82 */ /* 0x000ee20000000a00 */
[----:B-1----:R-:W-:Y:S04]  /*5e30*/  @P3 IMAD R0, R72, UR36, RZ ;  /* 0x0000002448003c24 */ /* 0x002fe8000f8e02ff */
[----:B---3--:R-:W-:Y:S05]  /*5e40*/  @P3 IMAD.WIDE R2, R0, 0x4, R2 ;  /* 0x0000000400023825 */ /* 0x008fea00078e0202 */
[----:B--2--5:R2:W5:Y:S02]  /*5e50*/  @P3 LDG.E R38, desc[UR4][R2.64] ;  /* 0x0000000402263981 */ /* 0x024564000c1e1900 */
[----:B--2---:R-:W3:Y:S02]  /*5e60*/  @!P3 LDC R38, c[0x0][0x8a0] ;  /* 0x00022800ff26bb82 */ /* 0x004ee40000000800 */
.L_x_102:
[----:B-----5:R-:W-:Y:S01]  /*5e70*/  ISETP.NE.AND P4, PT, R40, RZ, PT ;  /* 0x000000ff2800720c */ /* 0x020fe20003f85270 */
[----:B------:R-:W-:Y:S01]  /*5e80*/  BSSY B1, `(.L_x_103) ;  /* 0x0000040000017945 */ /* 0x000fe20003800000 */
[----:B------:R-:W-:Y:S01]  /*5e90*/  SEL R3, RZ, 0xffffffff, P2 ;  /* 0xffffffffff037807 */ /* 0x000fe20001000000 */
[----:B------:R-:W-:Y:S01]  /*5ea0*/  IMAD.MOV.U32 R43, RZ, RZ, 0x1 ;  /* 0x00000001ff2b7424 */ /* 0x000fe200078e00ff */
[----:B------:R-:W-:Y:S01]  /*5eb0*/  LOP3.LUT P3, RZ, R76, 0xff, RZ, 0xc0, !PT ;  /* 0x000000ff4cff7812 */ /* 0x000fe2000786c0ff */
[C---:B------:R-:W-:Y:S01]  /*5ec0*/  IMAD R39, R36.reuse, 0x40, R37 ;  /* 0x0000004024277824 */ /* 0x040fe200078e0225 */
[----:B-1----:R-:W-:Y:S02]  /*5ed0*/  @P1 SEL R0, RZ, 0xffffffff, P4 ;  /* 0xffffffffff001807 */ /* 0x002fe40002000000 */
[----:B------:R-:W-:Y:S02]  /*5ee0*/  CS2R R50, SRZ ;  /* 0x0000000000327805 */ /* 0x000fe4000001ff00 */
[----:B------:R-:W-:Y:S02]  /*5ef0*/  LEA R4, R83, UR44, 0x3 ;  /* 0x0000002c53047c11 */ /* 0x000fe4000f8e18ff */
[----:B------:R-:W-:Y:S02]  /*5f00*/  CS2R R48, SRZ ;  /* 0x0000000000307805 */ /* 0x000fe4000001ff00 */
[----:B------:R-:W-:Y:S02]  /*5f10*/  @P0 SEL R0, R3, R0, !P3 ;  /* 0x0000000003000207 */ /* 0x000fe40005800000 */
[----:B------:R-:W-:Y:S02]  /*5f20*/  CS2R R46, SRZ ;  /* 0x00000000002e7805 */ /* 0x000fe4000001ff00 */
[----:B------:R-:W-:Y:S02]  /*5f30*/  LEA R80, R36, UR44, 0x3 ;  /* 0x0000002c24507c11 */ /* 0x000fe4000f8e18ff */
[----:B------:R-:W-:Y:S02]  /*5f40*/  CS2R R44, SRZ ;  /* 0x00000000002c7805 */ /* 0x000fe4000001ff00 */
[----:B------:R-:W-:Y:S02]  /*5f50*/  @P1 LOP3.LUT R0, R0, 0x1, RZ, 0xc0, !PT ;  /* 0x0000000100001812 */ /* 0x000fe400078ec0ff */
[----:B------:R-:W-:Y:S02]  /*5f60*/  SHF.L.U32 R5, R85, 0x1f, RZ ;  /* 0x0000001f55057819 */ /* 0x000fe400000006ff */
[----:B------:R-:W-:Y:S02]  /*5f70*/  ISETP.NE.U32.OR P6, PT, R0, 0x1, !P1 ;  /* 0x000000010000780c */ /* 0x000fe40004fc5470 */
[----:B------:R-:W-:Y:S02]  /*5f80*/  PLOP3.LUT P2, PT, PT, PT, UP1, 0x80, 0x8 ;  /* 0x000000000008781c */ /* 0x000fe40003f4f018 */
[----:B------:R-:W-:Y:S09]  /*5f90*/  P2R R2, PR, RZ, 0x40 ;  /* 0x00000040ff027803 */ /* 0x000ff20000000000 */
[----:B------:R-:W-:Y:S04]  /*5fa0*/  @P6 SHF.L.U32 R0, R82, 0x1f, RZ ;  /* 0x0000001f52006819 */ /* 0x000fe800000006ff */
[----:B------:R1:W2:Y:S01]  /*5fb0*/  @P6 SYNCS.PHASECHK.TRANS64.TRYWAIT P1, [R4+URZ+0x30], R0 ;  /* 0x00003000040065a7 */ /* 0x0002a200080211ff */
[----:B------:R4:W3:Y:S01]  /*5fc0*/  SYNCS.PHASECHK.TRANS64.TRYWAIT P0, [R80+URZ+0x80], R5 ;  /* 0x00008005500075a7 */ /* 0x0008e200080011ff */
[----:B-1----:R-:W-:Y:S04]  /*5fd0*/  SEL R0, RZ, 0xffffffff, P4 ;  /* 0xffffffffff007807 */ /* 0x002fe80002000000 */
[----:B------:R-:W-:Y:S04]  /*5fe0*/  @P2 SEL R0, R3, R0, !P3 ;  /* 0x0000000003002207 */ /* 0x000fe80005800000 */
[----:B------:R-:W-:Y:S04]  /*5ff0*/  LOP3.LUT R0, R0, 0x1, RZ, 0xc0, !PT ;  /* 0x0000000100007812 */ /* 0x000fe800078ec0ff */
[----:B------:R-:W-:Y:S04]  /*6000*/  ISETP.NE.U32.AND P5, PT, R0, 0x1, PT ;  /* 0x000000010000780c */ /* 0x000fe80003fa5070 */
[----:B------:R-:W-:Y:S02]  /*6010*/  P2R R56, PR, RZ, 0x20 ;  /* 0x00000020ff387803 */ /* 0x000fe40000000000 */
[----:B--2---:R-:W-:Y:S01]  /*6020*/  @P6 SEL R43, RZ, 0x1, !P1 ;  /* 0x00000001ff2b6807 */ /* 0x004fe20004800000 */
[----:B---34-:R-:W-:Y:S06]  /*6030*/  @!P6 BRA `(.L_x_104) ;  /* 0x000000000090e947 */ /* 0x018fec0003800000 */
[----:B------:R-:W-:Y:S01]  /*6040*/  @P5 IMAD R6, R83, 0x1000, R74 ;  /* 0x0000100053065824 */ /* 0x000fe200078e024a */
[----:B------:R-:W-:Y:S01]  /*6050*/  LOP3.LUT P6, RZ, R75, 0x80, RZ, 0xc0, !PT ;  /* 0x000000804bff7812 */ /* 0x000fe200078cc0ff */
[----:B------:R-:W-:Y:S01]  /*6060*/  BSSY B0, `(.L_x_105) ;  /* 0x000000f000007945 */ /* 0x000fe20003800000 */
[----:B------:R-:W-:Y:S01]  /*6070*/  ISETP.NE.AND P2, PT, R43, RZ, PT ;  /* 0x000000ff2b00720c */ /* 0x000fe20003f45270 */
[----:B------:R-:W-:Y:S01]  /*6080*/  @P5 VIADD R0, R6, UR44 ;  /* 0x0000002c06005c36 */ /* 0x000fe20008000000 */
[----:B------:R-:W-:Y:S02]  /*6090*/  PLOP3.LUT P1, PT, PT, PT, PT, 0x8, 0x80 ;  /* 0x000000000080781c */ /* 0x000fe40003f2e170 */
[----:B------:R-:W-:Y:S02]  /*60a0*/  CS2R R46, SRZ ;  /* 0x00000000002e7805 */ /* 0x000fe4000001ff00 */
[----:B------:R-:W-:Y:S01]  /*60b0*/  @P5 PLOP3.LUT P1, PT, P6, PT, PT, 0x80, 0x8 ;  /* 0x000000000008581c */ /* 0x000fe2000372f070 */
[C---:B------:R-:W-:Y:S01]  /*60c0*/  @P5 VIADD R3, R0.reuse, 0x10 ;  /* 0x0000001000035836 */ /* 0x040fe20000000000 */
[----:B------:R-:W-:Y:S02]  /*60d0*/  CS2R R44, SRZ ;  /* 0x00000000002c7805 */ /* 0x000fe4000001ff00 */
[----:B------:R-:W-:Y:S02]  /*60e0*/  CS2R R50, SRZ ;  /* 0x0000000000327805 */ /* 0x000fe4000001ff00 */
[----:B------:R-:W-:Y:S07]  /*60f0*/  CS2R R48, SRZ ;  /* 0x0000000000307805 */ /* 0x000fee000001ff00 */
[----:B------:R-:W-:Y:S01]  /*6100*/  @P1 VIADD R3, R0, 0xfffffff0 ;  /* 0xfffffff000031836 */ /* 0x000fe20000000000 */
[----:B------:R-:W-:Y:S06]  /*6110*/  @P2 BRA `(.L_x_106) ;  /* 0x00000000000c2947 */ /* 0x000fec0003800000 */
[----:B------:R-:W-:Y:S04]  /*6120*/  SHF.L.U32 R0, R82, 0x1f, RZ ;  /* 0x0000001f52007819 */ /* 0x000fe800000006ff */
[----:B------:R-:W1:Y:S02]  /*6130*/  SYNCS.PHASECHK.TRANS64.TRYWAIT P1, [R4+URZ+0x30], R0 ;  /* 0x00003000040075a7 */ /* 0x000e6400080211ff */
[----:B-1----:R-:W-:Y:S05]  /*6140*/  @!P1 BRA `(.L_x_107) ;  /* 0x0000002400749947 */ /* 0x002fea0003800000 */
.L_x_106:
[----:B------:R-:W-:Y:S05]  /*6150*/  BSYNC B0 ;  /* 0x0000000000007941 */ /* 0x000fea0003800000 */
.L_x_105:
[----:B------:R-:W-:Y:S01]  /*6160*/  ISETP.NE.AND P1, PT, R56, RZ, PT ;  /* 0x000000ff3800720c */ /* 0x000fe20003f25270 */
[----:B-1----:R-:W-:Y:S02]  /*6170*/  VIADD R4, R4, 0x40 ;  /* 0x0000004004047836 */ /* 0x002fe40000000000 */
[----:B------:R-:W-:Y:S02]  /*6180*/  IMAD.U32 R0, RZ, RZ, UR46 ;  /* 0x0000002eff007e24 */ /* 0x000fe4000f8e00ff */
[----:B------:R-:W-:Y:S03]  /*6190*/  VIADD R83, R83, 0x1 ;  /* 0x0000000153537836 */ /* 0x000fe60000000000 */
[----:B------:R-:W-:Y:S05]  /*61a0*/  PRMT R0, R0, 0x654, R4 ;  /* 0x0000065400007816 */ /* 0x000fea0000000004 */
[----:B------:R1:W2:Y:S04]  /*61b0*/  @P1 LDS.128 R44, [R6+UR44+0x200] ;  /* 0x0002002c062c1984 */ /* 0x0002a80008000c00 */
[----:B------:R1:W3:Y:S01]  /*61c0*/  @P1 LDS.128 R48, [R3+0x200] ;  /* 0x0002000003301984 */ /* 0x0002e20000000c00 */
[C---:B------:R-:W-:Y:S01]  /*61d0*/  ISETP.NE.AND P1, PT, R83.reuse, 0x2, PT ;  /* 0x000000025300780c */ /* 0x040fe20003f25270 */
[----:B------:R-:W-:Y:S01]  /*61e0*/  @!PT LDS RZ, [RZ] ;  /* 0x00000000fffff984 */ /* 0x000fe20000000800 */
[----:B------:R-:W-:Y:S01]  /*61f0*/  @!PT LDS RZ, [RZ] ;  /* 0x00000000fffff984 */ /* 0x000fe20000000800 */
[----:B------:R-:W-:Y:S01]  /*6200*/  @!PT LDS RZ, [RZ] ;  /* 0x00000000fffff984 */ /* 0x000fe20000000800 */
[----:B------:R-:W-:Y:S01]  /*6210*/  @!PT LDS RZ, [RZ] ;  /* 0x00000000fffff984 */ /* 0x000fe20000000800 */
[----:B------:R4:W-:Y:S06]  /*6220*/  MEMBAR.ALL.CTA ;  /* 0x0000000000007992 */ /* 0x0009ec0000008000 */
[----:B----4-:R-:W4:Y:S01]  /*6230*/  FENCE.VIEW.ASYNC.S ;  /* 0x00000000000073c6 */ /* 0x010f220000000000 */
[----:B------:R-:W-:Y:S01]  /*6240*/  SEL R83, R83, RZ, P1 ;  /* 0x000000ff53537207 */ /* 0x000fe20000800000 */
[----:B----4-:R4:W-:Y:S02]  /*6250*/  SYNCS.ARRIVE.TRANS64.RED.A1T0 RZ, [R0+URZ], RZ ;  /* 0x000000ff00ff79a7 */ /* 0x0109e400081004ff */
[----:B----4-:R-:W-:Y:S04]  /*6260*/  SEL R0, RZ, 0x1, P1 ;  /* 0x00000001ff007807 */ /* 0x010fe80000800000 */
[----:B-12---:R-:W-:Y:S02]  /*6270*/  LOP3.LUT R82, R82, R0, RZ, 0x3c, !PT ;  /* 0x0000000052527212 */ /* 0x006fe400078e3cff */
.L_x_104:
[----:B------:R-:W-:Y:S05]  /*6280*/  BSYNC B1 ;  /* 0x0000000000017941 */ /* 0x000fea0003800000 */
.L_x_103:
[----:B------:R-:W-:Y:S04]  /*6290*/  SHF.R.U32.HI R0, RZ, 0x15, R39 ;  /* 0x00000015ff007819 */ /* 0x000fe80000011627 */
[----:B------:R-:W-:Y:S01]  /*62a0*/  LOP3.LUT P1, RZ, R0, 0x3, R77, 0x48, !PT ;  /* 0x0000000300ff7812 */ /* 0x000fe2000782484d */
[----:B------:R-:W-:Y:S01]  /*62b0*/  @!UPT UIADD3 URZ, UPT, UPT, URZ, URZ, URZ ;  /* 0x000000fffffff290 */ /* 0x000fe2000fffe0ff */
[----:B------:R-:W-:Y:S11]  /*62c0*/  @P0 BRA `(.L_x_108) ;  /* 0x0000000000080947 */ /* 0x000ff60003800000 */
[----:B------:R-:W1:Y:S02]  /*62d0*/  SYNCS.PHASECHK.TRANS64.TRYWAIT P0, [R80+URZ+0x80], R5 ;  /* 0x00008005500075a7 */ /* 0x000e6400080011ff */
[----:B-1----:R-:W-:Y:S05]  /*62e0*/  @!P0 BRA `(.L_x_109) ;  /* 0x0000002400208947 */ /* 0x002fea0003800000 */
.L_x_108:
[----:B------:R-:W-:Y:S05]  /*62f0*/  @!P1 BRA `(.L_x_110) ;  /* 0x0000000000409947 */ /* 0x000fea0003800000 */
[----:B------:R-:W1:Y:S01]  /*6300*/  LDCU.64 UR8, c[0x4][0x70] ;  /* 0x01000e00ff0877ac */ /* 0x000e620008000a00 */
[----:B------:R-:W-:Y:S01]  /*6310*/  MOV R15, 0x0 ;  /* 0x00000000000f7802 */ /* 0x000fe20000000f00 */
[----:B------:R-:W-:Y:S02]  /*6320*/  HFMA2 R12, -RZ, RZ, 0, 5.9604644775390625e-08 ;  /* 0x00000001ff0c7431 */ /* 0x000fe400000001ff */
[----:B------:R-:W-:Y:S02]  /*6330*/  IMAD.MOV.U32 R8, RZ, RZ, 0x192 ;  /* 0x00000192ff087424 */ /* 0x000fe400078e00ff */
[----:B------:R-:W-:Y:S01]  /*6340*/  IMAD.MOV.U32 R13, RZ, RZ, RZ ;  /* 0x000000ffff0d7224 */ /* 0x000fe200078e00ff */
[----:B------:R-:W2:Y:S01]  /*6350*/  LDCU.64 UR6, c[0x4][0x78] ;  /* 0x01000f00ff0677ac */ /* 0x000ea20008000a00 */
[----:B------:R-:W4:Y:S01]  /*6360*/  LDC.64 R14, c[0x4][R15] ;  /* 0x010000000f0e7b82 */ /* 0x000f220000000a00 */
[----:B------:R-:W5:Y:S01]  /*6370*/  LDCU.64 UR4, c[0x4][0x10] ;  /* 0x01000200ff0477ac */ /* 0x000f620008000a00 */
[----:B-1----:R-:W-:Y:S01]  /*6380*/  MOV R5, UR9 ;  /* 0x0000000900057c02 */ /* 0x002fe20008000f00 */
[----:B------:R-:W-:Y:S01]  /*6390*/  IMAD.U32 R4, RZ, RZ, UR8 ;  /* 0x00000008ff047e24 */ /* 0x000fe2000f8e00ff */
[----:B--2---:R-:W-:Y:S01]  /*63a0*/  MOV R7, UR7 ;  /* 0x0000000700077c02 */ /* 0x004fe20008000f00 */
[----:B------:R-:W-:Y:S01]  /*63b0*/  IMAD.U32 R6, RZ, RZ, UR6 ;  /* 0x00000006ff067e24 */ /* 0x000fe2000f8e00ff */
[----:B-----5:R-:W-:Y:S01]  /*63c0*/  MOV R11, UR5 ;  /* 0x00000005000b7c02 */ /* 0x020fe20008000f00 */
[----:B------:R-:W-:Y:S02]  /*63d0*/  IMAD.U32 R10, RZ, RZ, UR4 ;  /* 0x00000004ff0a7e24 */ /* 0x000fe4000f8e00ff */
[----:B------:R-:W-:Y:S07]  /*63e0*/  LEPC R20, `(.L_x_110) ;  /* 0x000000001014794e */ /* 0x000fee0000000000 */
[----:B---34-:R-:W-:Y:S05]  /*63f0*/  CALL.ABS.NOINC R14 ;  /* 0x000000000e007343 */ /* 0x018fea0003c00000 */
.L_x_110:
[----:B------:R-:W-:Y:S01]  /*6400*/  IMAD.U32 R42, R45, 0x10000, RZ ;  /* 0x000100002d2a7824 */ /* 0x000fe200078e00ff */
[----:B------:R-:W-:Y:S01]  /*6410*/  ISETP.NE.AND P6, PT, R2, RZ, PT ;  /* 0x000000ff0200720c */ /* 0x000fe20003fc5270 */
[----:B------:R-:W-:Y:S05]  /*6420*/  WARPSYNC.ALL ;  /* 0x0000000000007948 */ /* 0x000fea0003800000 */
[----:B------:R-:W-:Y:S01]  /*6430*/  R2UR UR4, R39 ;  /* 0x00000000270472ca */ /* 0x000fe200000e0000 */
[----:B------:R-:W-:Y:S01]  /*6440*/  BSSY.RECONVERGENT B0, `(.L_x_111) ;  /* 0x00000a4000007945 */ /* 0x000fe20003800200 */
[C---:B------:R-:W-:Y:S02]  /*6450*/  SHF.L.U32 R2, R44.reuse, 0x10, RZ ;  /* 0x000000102c027819 */ /* 0x040fe400000006ff */
[C---:B------:R-:W-:Y:S02]  /*6460*/  PRMT R3, R44.reuse, 0x8880, RZ ;  /* 0x000088802c037816 */ /* 0x040fe400000000ff */
[----:B------:R-:W-:Y:S02]  /*6470*/  SHF.L.U32 R41, R44, 0x8, RZ ;  /* 0x000000082c297819 */ /* 0x000fe400000006ff */
[----:B------:R-:W-:Y:S02]  /*6480*/  LOP3.LUT P5, RZ, R75, 0x80, RZ, 0xc0, !PT ;  /* 0x000000804bff7812 */ /* 0x000fe400078ac0ff */
[----:B------:R-:W-:Y:S03]  /*6490*/  ISETP.NE.AND P0, PT, R87, RZ, PT ;  /* 0x000000ff5700720c */ /* 0x000fe60003f05270 */
[----:B-1----:R-:W1:Y:S02]  /*64a0*/  LDTM.x32 R4, tmem[UR4] ;  /* 0x00000004000479ee */ /* 0x002e6400082c0000 */
[C---:B-1----:R-:W-:Y:S01]  /*64b0*/  IMAD R0, R38.reuse, R4, RZ ;  /* 0x0000000426007224 */ /* 0x042fe200078e02ff */
[----:B------:R-:W-:Y:S01]  /*64c0*/  SHF.R.S32.HI R4, RZ, 0x18, R2 ;  /* 0x00000018ff047819 */ /* 0x000fe20000011402 */
[C---:B------:R-:W-:Y:S01]  /*64d0*/  IMAD R2, R38.reuse, R5, RZ ;  /* 0x0000000526027224 */ /* 0x040fe200078e02ff */
[----:B------:R-:W-:Y:S01]  /*64e0*/  SHF.R.S32.HI R5, RZ, 0x18, R41 ;  /* 0x00000018ff057819 */ /* 0x000fe20000011429 */
[----:B------:R-:W-:Y:S01]  /*64f0*/  IMAD R0, R3, R40, R0 ;  /* 0x0000002803007224 */ /* 0x000fe200078e0200 */
[----:B------:R-:W-:Y:S01]  /*6500*/  PRMT R41, R45, 0x8880, RZ ;  /* 0x000088802d297816 */ /* 0x000fe200000000ff */
[----:B------:R-:W-:Y:S02]  /*6510*/  IMAD R3, R38, R6, RZ ;  /* 0x0000000626037224 */ /* 0x000fe400078e02ff */
[-C--:B------:R-:W-:Y:S01]  /*6520*/  IMAD R2, R4, R40.reuse, R2 ;  /* 0x0000002804027224 */ /* 0x080fe200078e0202 */
[----:B------:R-:W-:Y:S01]  /*6530*/  SHF.R.S32.HI R4, RZ, 0x18, R44 ;  /* 0x00000018ff047819 */ /* 0x000fe2000001142c */
[C---:B------:R-:W-:Y:S02]  /*6540*/  IMAD R7, R38.reuse, R7, RZ ;  /* 0x0000000726077224 */ /* 0x040fe400078e02ff */
[-C--:B------:R-:W-:Y:S02]  /*6550*/  IMAD R3, R5, R40.reuse, R3 ;  /* 0x0000002805037224 */ /* 0x080fe400078e0203 */
[----:B------:R-:W-:Y:S02]  /*6560*/  IMAD R5, R38, R9, RZ ;  /* 0x0000000926057224 */ /* 0x000fe400078e02ff */
[----:B------:R-:W-:Y:S02]  /*6570*/  IMAD R7, R4, R40, R7 ;  /* 0x0000002804077224 */ /* 0x000fe400078e0207 */
[C---:B------:R-:W-:Y:S02]  /*6580*/  IMAD R9, R38.reuse, R13, RZ ;  /* 0x0000000d26097224 */ /* 0x040fe400078e02ff */
[C---:B------:R-:W-:Y:S01]  /*6590*/  IMAD R4, R38.reuse, R8, RZ ;  /* 0x0000000826047224 */ /* 0x040fe200078e02ff */
[----:B------:R-:W-:Y:S01]  /*65a0*/  I2IP.S8.S32.SAT R52, R7, R3, RZ ;  /* 0x0000000307347239 */ /* 0x000fe200000014ff */
[C---:B------:R-:W-:Y:S01]  /*65b0*/  IMAD R13, R38.reuse, R17, RZ ;  /* 0x00000011260d7224 */ /* 0x040fe200078e02ff */
[----:B------:R-:W-:Y:S01]  /*65c0*/  SHF.R.S32.HI R7, RZ, 0x18, R45 ;  /* 0x00000018ff077819 */ /* 0x000fe2000001142d */
[----:B------:R-:W-:Y:S01]  /*65d0*/  IMAD R8, R38, R12, RZ ;  /* 0x0000000c26087224 */ /* 0x000fe200078e02ff */
[----:B------:R-:W-:Y:S01]  /*65e0*/  I2IP.S8.S32.SAT R52, R2, R0, R52 ;  /* 0x0000000002347239 */ /* 0x000fe20000001434 */
[----:B------:R-:W-:Y:S01]  /*65f0*/  IMAD R17, R38, R21, RZ ;  /* 0x0000001526117224 */ /* 0x000fe200078e02ff */
[----:B------:R-:W-:Y:S01]  /*6600*/  SHF.L.U32 R0, R46, 0x8, RZ ;  /* 0x000000082e007819 */ /* 0x000fe200000006ff */
[C---:B------:R-:W-:Y:S01]  /*6610*/  IMAD R12, R38.reuse, R16, RZ ;  /* 0x00000010260c7224 */ /* 0x040fe200078e02ff */
[----:B------:R-:W-:Y:S01]  /*6620*/  SHF.R.S32.HI R2, RZ, 0x18, R46 ;  /* 0x00000018ff027819 */ /* 0x000fe2000001142e */
[C---:B------:R-:W-:Y:S01]  /*6630*/  IMAD R21, R38.reuse, R25, RZ ;  /* 0x0000001926157224 */ /* 0x040fe200078e02ff */
[----:B------:R-:W-:Y:S01]  /*6640*/  SHF.R.S32.HI R0, RZ, 0x18, R0 ;  /* 0x00000018ff007819 */ /* 0x000fe20000011400 */
[C---:B------:R-:W-:Y:S02]  /*6650*/  IMAD R16, R38.reuse, R20, RZ ;  /* 0x0000001426107224 */ /* 0x040fe400078e02ff */
[C---:B------:R-:W-:Y:S02]  /*6660*/  IMAD R25, R38.reuse, R29, RZ ;  /* 0x0000001d26197224 */ /* 0x040fe400078e02ff */
[C---:B------:R-:W-:Y:S02]  /*6670*/  IMAD R20, R38.reuse, R24, RZ ;  /* 0x0000001826147224 */ /* 0x040fe400078e02ff */
[C---:B------:R-:W-:Y:S01]  /*6680*/  IMAD R29, R38.reuse, R33, RZ ;  /* 0x00000021261d7224 */ /* 0x040fe200078e02ff */
[----:B------:R-:W-:Y:S01]  /*6690*/  SHF.L.U32 R33, R45, 0x8, RZ ;  /* 0x000000082d217819 */ /* 0x000fe200000006ff */
[C---:B------:R-:W-:Y:S02]  /*66a0*/  IMAD R24, R38.reuse, R28, RZ ;  /* 0x0000001c26187224 */ /* 0x040fe400078e02ff */
[C---:B------:R-:W-:Y:S01]  /*66b0*/  IMAD R28, R38.reuse, R32, RZ ;  /* 0x00000020261c7224 */ /* 0x040fe200078e02ff */
[----:B------:R-:W-:Y:S01]  /*66c0*/  SHF.R.S32.HI R32, RZ, 0x18, R42 ;  /* 0x00000018ff207819 */ /* 0x000fe2000001142a */
[----:B------:R-:W-:Y:S01]  /*66d0*/  IMAD R4, R41, R40, R4 ;  /* 0x0000002829047224 */ /* 0x000fe200078e0204 */
[----:B------:R-:W-:Y:S01]  /*66e0*/  SHF.R.S32.HI R3, RZ, 0x18, R33 ;  /* 0x00000018ff037819 */ /* 0x000fe20000011421 */
[----:B------:R-:W-:Y:S01]  /*66f0*/  IMAD R6, R38, R10, RZ ;  /* 0x0000000a26067224 */ /* 0x000fe200078e02ff */
[----:B------:R-:W-:Y:S01]  /*6700*/  PRMT R33, R46, 0x8880, RZ ;  /* 0x000088802e217816 */ /* 0x000fe200000000ff */
[-C--:B------:R-:W-:Y:S01]  /*6710*/  IMAD R5, R32, R40.reuse, R5 ;  /* 0x0000002820057224 */ /* 0x080fe200078e0205 */
[----:B------:R-:W-:Y:S01]  /*6720*/  SHF.L.U32 R32, R46, 0x10, RZ ;  /* 0x000000102e207819 */ /* 0x000fe200000006ff */
[C---:B------:R-:W-:Y:S02]  /*6730*/  IMAD R11, R38.reuse, R11, RZ ;  /* 0x0000000b260b7224 */ /* 0x040fe400078e02ff */
[-C--:B------:R-:W-:Y:S02]  /*6740*/  IMAD R6, R3, R40.reuse, R6 ;  /* 0x0000002803067224 */ /* 0x080fe400078e0206 */
[----:B------:R-:W-:Y:S01]  /*6750*/  IMAD R11, R7, R40, R11 ;  /* 0x00000028070b7224 */ /* 0x000fe200078e020b */
[----:B------:R-:W-:Y:S01]  /*6760*/  SHF.R.S32.HI R7, RZ, 0x18, R32 ;  /* 0x00000018ff077819 */ /* 0x000fe20000011420 */
[----:B------:R-:W-:Y:S02]  /*6770*/  IMAD.MOV.U32 R3, RZ, RZ, R33 ;  /* 0x000000ffff037224 */ /* 0x000fe400078e0021 */
[----:B------:R-:W-:Y:S01]  /*6780*/  IMAD R10, R38, R14, RZ ;  /* 0x0000000e260a7224 */ /* 0x000fe200078e02ff */
[----:B------:R-:W-:Y:S01]  /*6790*/  I2IP.S8.S32.SAT R11, R11, R6, RZ ;  /* 0x000000060b0b7239 */ /* 0x000fe200000014ff */
[-C--:B------:R-:W-:Y:S01]  /*67a0*/  IMAD R8, R3, R40.reuse, R8 ;  /* 0x0000002803087224 */ /* 0x080fe200078e0208 */
[----:B------:R-:W-:Y:S01]  /*67b0*/  SHF.L.U32 R3, R47, 0x10, RZ ;  /* 0x000000102f037819 */ /* 0x000fe200000006ff */
[-C--:B------:R-:W-:Y:S01]  /*67c0*/  IMAD R9, R7, R40.reuse, R9 ;  /* 0x0000002807097224 */ /* 0x080fe200078e0209 */
[C---:B------:R-:W-:Y:S01]  /*67d0*/  PRMT R7, R47.reuse, 0x8880, RZ ;  /* 0x000088802f077816 */ /* 0x040fe200000000ff */
[----:B------:R-:W-:Y:S01]  /*67e0*/  IMAD R10, R0, R40, R10 ;  /* 0x00000028000a7224 */ /* 0x000fe200078e020a */
[----:B------:R-:W-:Y:S01]  /*67f0*/  SHF.R.S32.HI R3, RZ, 0x18, R3 ;  /* 0x00000018ff037819 */ /* 0x000fe20000011403 */
[----:B------:R-:W-:Y:S01]  /*6800*/  IMAD R15, R38, R15, RZ ;  /* 0x0000000f260f7224 */ /* 0x000fe200078e02ff */
[----:B------:R-:W-:Y:S01]  /*6810*/  MOV R0, R7 ;  /* 0x0000000700007202 */ /* 0x000fe20000000f00 */
[----:B------:R-:W-:Y:S01]  /*6820*/  IMAD.SHL.U32 R6, R47, 0x100, RZ ;  /* 0x000001002f067824 */ /* 0x000fe200078e00ff */
[----:B------:R-:W-:Y:S01]  /*6830*/  I2IP.S8.S32.SAT R53, R5, R4, R11 ;  /* 0x0000000405357239 */ /* 0x000fe2000000140b */
[-C--:B------:R-:W-:Y:S01]  /*6840*/  IMAD R15, R2, R40.reuse, R15 ;  /* 0x00000028020f7224 */ /* 0x080fe200078e020f */
[----:B------:R-:W-:Y:S01]  /*6850*/  SHF.R.S32.HI R2, RZ, 0x18, R47 ;  /* 0x00000018ff027819 */ /* 0x000fe2000001142f */
[----:B------:R-:W-:Y:S01]  /*6860*/  IMAD R12, R0, R40, R12 ;  /* 0x00000028000c7224 */ /* 0x000fe200078e020c */
[----:B------:R-:W-:Y:S01]  /*6870*/  SHF.R.S32.HI R6, RZ, 0x18, R6 ;  /* 0x00000018ff067819 */ /* 0x000fe20000011406 */
[----:B------:R-:W-:Y:S01]  /*6880*/  IMAD R14, R38, R18, RZ ;  /* 0x00000012260e7224 */ /* 0x000fe200078e02ff */
[----:B---3--:R-:W-:Y:S01]  /*6890*/  PRMT R0, R48, 0x8880, RZ ;  /* 0x0000888030007816 */ /* 0x008fe200000000ff */
[-C--:B------:R-:W-:Y:S01]  /*68a0*/  IMAD R13, R3, R40.reuse, R13 ;  /* 0x00000028030d7224 */ /* 0x080fe200078e020d */
[C---:B------:R-:W-:Y:S01]  /*68b0*/  SHF.L.U32 R4, R49.reuse, 0x10, RZ ;  /* 0x0000001031047819 */ /* 0x040fe200000006ff */
[----:B------:R-:W-:Y:S01]  /*68c0*/  IMAD R19, R38, R19, RZ ;  /* 0x0000001326137224 */ /* 0x000fe200078e02ff */
[C---:B------:R-:W-:Y:S01]  /*68d0*/  PRMT R3, R49.reuse, 0x8880, RZ ;  /* 0x0000888031037816 */ /* 0x040fe200000000ff */
[-C--:B------:R-:W-:Y:S01]  /*68e0*/  IMAD R14, R6, R40.reuse, R14 ;  /* 0x00000028060e7224 */ /* 0x080fe200078e020e */
[----:B------:R-:W-:Y:S01]  /*68f0*/  SHF.L.U32 R5, R49, 0x8, RZ ;  /* 0x0000000831057819 */ /* 0x000fe200000006ff */
[-C--:B------:R-:W-:Y:S01]  /*6900*/  IMAD R19, R2, R40.reuse, R19 ;  /* 0x0000002802137224 */ /* 0x080fe200078e0213 */
[----:B------:R-:W-:Y:S01]  /*6910*/  SHF.L.U32 R2, R48, 0x10, RZ ;  /* 0x0000001030027819 */ /* 0x000fe200000006ff */
[----:B------:R-:W-:Y:S01]  /*6920*/  IMAD R16, R0, R40, R16 ;  /* 0x0000002800107224 */ /* 0x000fe200078e0210 */
[----:B------:R-:W-:Y:S01]  /*6930*/  SHF.R.S32.HI R4, RZ, 0x18, R4 ;  /* 0x00000018ff047819 */ /* 0x000fe20000011404 */
[----:B------:R-:W-:Y:S01]  /*6940*/  IMAD.SHL.U32 R0, R48, 0x100, RZ ;  /* 0x0000010030007824 */ /* 0x000fe200078e00ff */
[----:B------:R-:W-:Y:S01]  /*6950*/  SHF.R.S32.HI R2, RZ, 0x18, R2 ;  /* 0x00000018ff027819 */ /* 0x000fe20000011402 */
[C---:B------:R-:W-:Y:S01]  /*6960*/  IMAD R18, R38.reuse, R22, RZ ;  /* 0x0000001626127224 */ /* 0x040fe200078e02ff */
[----:B------:R-:W-:Y:S01]  /*6970*/  I2IP.S8.S32.SAT R10, R15, R10, RZ ;  /* 0x0000000a0f0a7239 */ /* 0x000fe200000014ff */
[----:B------:R-:W-:Y:S01]  /*6980*/  IMAD R23, R38, R23, RZ ;  /* 0x0000001726177224 */ /* 0x000fe200078e02ff */
[----:B------:R-:W-:Y:S01]  /*6990*/  SHF.R.S32.HI R0, RZ, 0x18, R0 ;  /* 0x00000018ff007819 */ /* 0x000fe20000011400 */
[----:B------:R-:W-:Y:S01]  /*69a0*/  IMAD R17, R2, R40, R17 ;  /* 0x0000002802117224 */ /* 0x000fe200078e0211 */
[----:B------:R-:W-:Y:S01]  /*69b0*/  SHF.R.S32.HI R2, RZ, 0x18, R48 ;  /* 0x00000018ff027819 */ /* 0x000fe20000011430 */
[----:B------:R-:W-:Y:S01]  /*69c0*/  IMAD R22, R38, R26, RZ ;  /* 0x0000001a26167224 */ /* 0x000fe200078e02ff */
[----:B------:R-:W-:Y:S01]  /*69d0*/  I2IP.S8.S32.SAT R14, R19, R14, RZ ;  /* 0x0000000e130e7239 */ /* 0x000fe200000014ff */
[-C--:B------:R-:W-:Y:S01]  /*69e0*/  IMAD R18, R0, R40.reuse, R18 ;  /* 0x0000002800127224 */ /* 0x080fe200078e0212 */
[----:B------:R-:W-:Y:S01]  /*69f0*/  SHF.R.S32.HI R0, RZ, 0x18, R5 ;  /* 0x00000018ff007819 */ /* 0x000fe20000011405 */
[-C--:B------:R-:W-:Y:S01]  /*6a00*/  IMAD R23, R2, R40.reuse, R23 ;  /* 0x0000002802177224 */ /* 0x080fe200078e0217 */
[----:B------:R-:W-:Y:S01]  /*6a10*/  SHF.R.S32.HI R2, RZ, 0x18, R49 ;  /* 0x00000018ff027819 */ /* 0x000fe20000011431 */
[-C--:B------:R-:W-:Y:S01]  /*6a20*/  IMAD R20, R3, R40.reuse, R20 ;  /* 0x0000002803147224 */ /* 0x080fe200078e0214 */
[----:B------:R-:W-:Y:S01]  /*6a30*/  SHF.L.U32 R3, R50, 0x8, RZ ;  /* 0x0000000832037819 */ /* 0x000fe200000006ff */
[----:B------:R-:W-:Y:S01]  /*6a40*/  IMAD R21, R4, R40, R21 ;  /* 0x0000002804157224 */ /* 0x000fe200078e0215 */
[----:B------:R-:W-:Y:S01]  /*6a50*/  SHF.R.S32.HI R5, RZ, 0x18, R51 ;  /* 0x00000018ff057819 */ /* 0x000fe20000011433 */
[----:B------:R-:W-:Y:S01]  /*6a60*/  IMAD R27, R38, R27, RZ ;  /* 0x0000001b261b7224 */ /* 0x000fe200078e02ff */
[----:B------:R-:W-:Y:S01]  /*6a70*/  SHF.R.S32.HI R3, RZ, 0x18, R3 ;  /* 0x00000018ff037819 */ /* 0x000fe20000011403 */
[----:B------:R-:W-:Y:S01]  /*6a80*/  IMAD.U32 R4, R50, 0x10000, RZ ;  /* 0x0001000032047824 */ /* 0x000fe200078e00ff */
[----:B------:R-:W-:Y:S01]  /*6a90*/  I2IP.S8.S32.SAT R18, R23, R18, RZ ;  /* 0x0000001217127239 */ /* 0x000fe200000014ff */
[-C--:B------:R-:W-:Y:S01]  /*6aa0*/  IMAD R22, R0, R40.reuse, R22 ;  /* 0x0000002800167224 */ /* 0x080fe200078e0216 */
[----:B------:R-:W-:Y:S01]  /*6ab0*/  PRMT R0, R50, 0x8880, RZ ;  /* 0x0000888032007816 */ /* 0x000fe200000000ff */
[----:B------:R-:W-:Y:S01]  /*6ac0*/  IMAD R27, R2, R40, R27 ;  /* 0x00000028021b7224 */ /* 0x000fe200078e021b */
[----:B------:R-:W-:Y:S01]  /*6ad0*/  SHF.R.S32.HI R2, RZ, 0x18, R4 ;  /* 0x00000018ff027819 */ /* 0x000fe20000011404 */
[----:B------:R-:W-:Y:S01]  /*6ae0*/  IMAD R26, R38, R30, RZ ;  /* 0x0000001e261a7224 */ /* 0x000fe200078e02ff */
[----:B------:R-:W-:Y:S01]  /*6af0*/  I2IP.S8.S32.SAT R54, R9, R8, R10 ;  /* 0x0000000809367239 */ /* 0x000fe2000000140a */
[-C--:B------:R-:W-:Y:S01]  /*6b00*/  IMAD R24, R0, R40.reuse, R24 ;  /* 0x0000002800187224 */ /* 0x080fe200078e0218 */
[----:B------:R-:W-:Y:S01]  /*6b10*/  SHF.R.S32.HI R0, RZ, 0x18, R50 ;  /* 0x00000018ff007819 */ /* 0x000fe20000011432 */
[-C--:B------:R-:W-:Y:S01]  /*6b20*/  IMAD R25, R2, R40.reuse, R25 ;  /* 0x0000002802197224 */ /* 0x080fe200078e0219 */
[----:B------:R-:W-:Y:S01]  /*6b30*/  PRMT R2, R51, 0x8880, RZ ;  /* 0x0000888033027816 */ /* 0x000fe200000000ff */
[----:B------:R-:W-:Y:S01]  /*6b40*/  IMAD R26, R3, R40, R26 ;  /* 0x00000028031a7224 */ /* 0x000fe200078e021a */
[----:B------:R-:W-:Y:S01]  /*6b50*/  SHF.L.U32 R3, R51, 0x10, RZ ;  /* 0x0000001033037819 */ /* 0x000fe200000006ff */
[----:B------:R-:W-:Y:S01]  /*6b60*/  IMAD R31, R38, R31, RZ ;  /* 0x0000001f261f7224 */ /* 0x000fe200078e02ff */
[----:B------:R-:W-:Y:S01]  /*6b70*/  I2IP.S8.S32.SAT R55, R13, R12, R14 ;  /* 0x0000000c0d377239 */ /* 0x000fe2000000140e */
[----:B------:R-:W-:Y:S01]  /*6b80*/  IMAD.SHL.U32 R4, R51, 0x100, RZ ;  /* 0x0000010033047824 */ /* 0x000fe200078e00ff */
[----:B------:R-:W-:Y:S01]  /*6b90*/  SHF.R.S32.HI R3, RZ, 0x18, R3 ;  /* 0x00000018ff037819 */ /* 0x000fe20000011403 */
[-C--:B------:R-:W-:Y:S02]  /*6ba0*/  IMAD R31, R0, R40.reuse, R31 ;  /* 0x00000028001f7224 */ /* 0x080fe400078e021f */
[----:B------:R-:W-:Y:S01]  /*6bb0*/  HFMA2 R0, -RZ, RZ, 0, 9.5367431640625e-07 ;  /* 0x00000010ff007431 */ /* 0x000fe200000001ff */
[----:B------:R1:W-:Y:S01]  /*6bc0*/  STS.128 [R74+UR44+0x2200], R52 ;  /* 0x002200344a007988 */ /* 0x0003e20008000c2c */
[----:B------:R-:W-:Y:S01]  /*6bd0*/  SHF.R.S32.HI R4, RZ, 0x18, R4 ;  /* 0x00000018ff047819 */ /* 0x000fe20000011404 */
[----:B------:R-:W-:Y:S01]  /*6be0*/  IMAD R28, R2, R40, R28 ;  /* 0x00000028021c7224 */ /* 0x000fe200078e021c */
[----:B------:R-:W-:Y:S01]  /*6bf0*/  I2IP.S8.S32.SAT R16, R17, R16, R18 ;  /* 0x0000001011107239 */ /* 0x000fe20000001412 */
[C---:B------:R-:W-:Y:S01]  /*6c00*/  IMAD R30, R38.reuse, R34, RZ ;  /* 0x00000022261e7224 */ /* 0x040fe200078e02ff */
[----:B------:R-:W-:Y:S01]  /*6c10*/  I2IP.S8.S32.SAT R22, R27, R22, RZ ;  /* 0x000000161b167239 */ /* 0x000fe200000014ff */
[----:B------:R-:W-:Y:S01]  /*6c20*/  IMAD R29, R3, R40, R29 ;  /* 0x00000028031d7224 */ /* 0x000fe200078e021d */
[----:B------:R-:W-:Y:S01]  /*6c30*/  I2IP.S8.S32.SAT R18, R31, R26, RZ ;  /* 0x0000001a1f127239 */ /* 0x000fe200000014ff */
[----:B------:R-:W-:Y:S01]  /*6c40*/  IMAD R35, R38, R35, RZ ;  /* 0x0000002326237224 */ /* 0x000fe200078e02ff */
[----:B------:R-:W-:Y:S01]  /*6c50*/  IADD3 R2, PT, PT, R74, UR44, RZ ;  /* 0x0000002c4a027c10 */ /* 0x000fe2000fffe0ff */
[-C--:B------:R-:W-:Y:S01]  /*6c60*/  IMAD R30, R4, R40.reuse, R30 ;  /* 0x00000028041e7224 */ /* 0x080fe200078e021e */
[----:B------:R-:W-:Y:S01]  /*6c70*/  SEL R0, R0, 0xfffffff0, !P5 ;  /* 0xfffffff000007807 */ /* 0x000fe20006800000 */
[----:B------:R-:W-:Y:S01]  /*6c80*/  IMAD R35, R5, R40, R35 ;  /* 0x0000002805237224 */ /* 0x000fe200078e0223 */
[----:B------:R-:W-:Y:S02]  /*6c90*/  I2IP.S8.S32.SAT R17, R21, R20, R22 ;  /* 0x0000001415117239 */ /* 0x000fe40000001416 */
[----:B------:R-:W-:Y:S02]  /*6ca0*/  I2IP.S8.S32.SAT R18, R25, R24, R18 ;  /* 0x0000001819127239 */ /* 0x000fe40000001412 */
[----:B------:R-:W-:Y:S02]  /*6cb0*/  I2IP.S8.S32.SAT R19, R35, R30, RZ ;  /* 0x0000001e23137239 */ /* 0x000fe400000014ff */
[----:B------:R-:W-:Y:S02]  /*6cc0*/  IADD3 R88, PT, PT, R2, R0, RZ ;  /* 0x0000000002587210 */ /* 0x000fe40007ffe0ff */
[----:B------:R-:W-:Y:S02]  /*6cd0*/  I2IP.S8.S32.SAT R19, R29, R28, R19 ;  /* 0x0000001c1d137239 */ /* 0x000fe40000001413 */
[----:B------:R-:W-:Y:S02]  /*6ce0*/  LEA R3, R83, UR44, 0x3 ;  /* 0x0000002c53037c11 */ /* 0x000fe4000f8e18ff */
[----:B------:R-:W-:Y:S01]  /*6cf0*/  @P6 SHF.L.U32 R4, R82, 0x1f, RZ ;  /* 0x0000001f52046819 */ /* 0x000fe200000006ff */
[----:B------:R1:W-:Y:S01]  /*6d00*/  STS.128 [R88+0x2200], R16 ;  /* 0x0022001058007388 */ /* 0x0003e20000000c00 */
[----:B------:R-:W-:Y:S01]  /*6d10*/  @!PT LDS RZ, [RZ] ;  /* 0x00000000fffff984 */ /* 0x000fe20000000800 */
[----:B------:R-:W-:Y:S01]  /*6d20*/  @!PT LDS RZ, [RZ] ;  /* 0x00000000fffff984 */ /* 0x000fe20000000800 */
[----:B------:R-:W-:Y:S01]  /*6d30*/  @!PT LDS RZ, [RZ] ;  /* 0x00000000fffff984 */ /* 0x000fe20000000800 */
[----:B------:R-:W-:Y:S01]  /*6d40*/  @!PT LDS RZ, [RZ] ;  /* 0x00000000fffff984 */ /* 0x000fe20000000800 */
[----:B------:R2:W-:Y:S07]  /*6d50*/  MEMBAR.ALL.CTA ;  /* 0x0000000000007992 */ /* 0x0005ee0000008000 */
[----:B--2---:R-:W2:Y:S02]  /*6d60*/  FENCE.VIEW.ASYNC.S ;  /* 0x00000000000073c6 */ /* 0x004ea40000000000 */
[----:B--2---:R-:W-:Y:S06]  /*6d70*/  BAR.SYNC.DEFER_BLOCKING 0x1, 0x80 ;  /* 0x0042000000007b1d */ /* 0x004fec0000010000 */
[----:B------:R-:W-:Y:S05]  /*6d80*/  @P0 BRA `(.L_x_112) ;  /* 0x00000000003c0947 */ /* 0x000fea0003800000 */
[----:B------:R-:W2:Y:S01]  /*6d90*/  LDCU.64 UR6, c[0x0][0x348] ;  /* 0x00006900ff0677ac */ /* 0x000ea20008000a00 */
[----:B------:R-:W-:Y:S01]  /*6da0*/  UIADD3 UR4, UPT, UPT, UR44, 0x2200, URZ ;  /* 0x000022002c047890 */ /* 0x000fe2000fffe0ff */
[----:B------:R-:W-:Y:S01]  /*6db0*/  UMOV UR51, UR36 ;  /* 0x0000002400337c82 */ /* 0x000fe20008000000 */
[----:B------:R-:W-:Y:S02]  /*6dc0*/  UIADD3 UR9, UPT, UPT, UR49, 0x40, URZ ;  /* 0x0000004031097890 */ /* 0x000fe4000fffe0ff */
[----:B------:R-:W-:Y:S02]  /*6dd0*/  UIADD3 UR8, UPT, UPT, UR44, 0x2a00, URZ ;  /* 0x00002a002c087890 */ /* 0x000fe4000fffe0ff */
[----:B------:R-:W-:Y:S01]  /*6de0*/  MOV R86, UR4 ;  /* 0x0000000400567c02 */ /* 0x000fe20008000f00 */
[----:B------:R-:W-:Y:S01]  /*6df0*/  UMOV UR10, UR50 ;  /* 0x00000032000a7c82 */ /* 0x000fe20008000000 */
[----:B------:R-:W-:Y:S02]  /*6e00*/  UMOV UR11, UR36 ;  /* 0x00000024000b7c82 */ /* 0x000fe40008000000 */
[----:B------:R-:W-:Y:S01]  /*6e10*/  R2UR UR48, R86 ;  /* 0x00000000563072ca */ /* 0x000fe200000e0000 */
[----:B--2---:R-:W-:Y:S04]  /*6e20*/  UIADD3 UR4, UP0, UPT, UR6, 0x680, URZ ;  /* 0x0000068006047890 */ /* 0x004fe8000ff1e0ff */
[----:B------:R-:W-:Y:S09]  /*6e30*/  UIADD3.X UR5, UPT, UPT, URZ, UR7, URZ, UP0, !UPT ;  /* 0x00000007ff057290 */ /* 0x000ff200087fe4ff */
[----:B------:R2:W-:Y:S01]  /*6e40*/  UTMASTG.3D [UR48], [UR4] ;  /* 0x00000030040073b5 */ /* 0x0005e20008010000 */
[----:B------:R2:W-:Y:S01]  /*6e50*/  UTMASTG.3D [UR8], [UR4] ;  /* 0x00000008040073b5 */ /* 0x0005e20008010000 */
[----:B------:R0:W-:Y:S01]  /*6e60*/  UTMACMDFLUSH ;  /* 0x00000000000079b7 */ /* 0x0001e20000000000 */
[----:B--2---:R-:W-:Y:S04]  /*6e70*/  DEPBAR.LE SB0, 0x1 ;  /* 0x000080400000791a */ /* 0x004fe80000000000 */
.L_x_112:
[----:B------:R-:W-:Y:S05]  /*6e80*/  BSYNC.RECONVERGENT B0 ;  /* 0x0000000000007941 */ /* 0x000fea0003800200 */
.L_x_111:
[----:B------:R-:W-:Y:S06]  /*6e90*/  BAR.SYNC.DEFER_BLOCKING 0x1, 0x80 ;  /* 0x0042000000007b1d */ /* 0x000fec0000010000 */
[----:B------:R-:W2:Y:S01]  /*6ea0*/  @P6 SYNCS.PHASECHK.TRANS64.TRYWAIT P0, [R3+URZ+0x30], R4 ;  /* 0x00003004030065a7 */ /* 0x000ea200080011ff */
[----:B------:R-:W-:Y:S01]  /*6eb0*/  BSSY B1, `(.L_x_113) ;  /* 0x000001f000017945 */ /* 0x000fe20003800000 */
[----:B--2---:R-:W-:Y:S03]  /*6ec0*/  @P6 SEL R43, RZ, 0x1, !P0 ;  /* 0x00000001ff2b6807 */ /* 0x004fe60004000000 */
[----:B------:R-:W-:Y:S05]  /*6ed0*/  @!P6 BRA `(.L_x_114) ;  /* 0x000000000070e947 */ /* 0x000fea0003800000 */
[----:B------:R-:W-:Y:S01]  /*6ee0*/  ISETP.NE.AND P1, PT, R56, RZ, PT ;  /* 0x000000ff3800720c */ /* 0x000fe20003f25270 */
[----:B------:R-:W-:Y:S01]  /*6ef0*/  BSSY B0, `(.L_x_115) ;  /* 0x0000008000007945 */ /* 0x000fe20003800000 */
[----:B------:R-:W-:Y:S11]  /*6f00*/  ISETP.NE.AND P0, PT, R43, RZ, PT ;  /* 0x000000ff2b00720c */ /* 0x000ff60003f05270 */
[----:B------:R-:W-:Y:S04]  /*6f10*/  @P1 IMAD R2, R83, 0x1000, R2 ;  /* 0x0000100053021824 */ /* 0x000fe800078e0202 */
[----:B------:R-:W-:Y:S01]  /*6f20*/  @P1 IMAD.IADD R4, R0, 0x1, R2 ;  /* 0x0000000100041824 */ /* 0x000fe200078e0202 */
[----:B------:R-:W-:Y:S06]  /*6f30*/  @P0 BRA `(.L_x_116) ;  /* 0x00000000000c0947 */ /* 0x000fec0003800000 */
[----:B------:R-:W-:Y:S04]  /*6f40*/  SHF.L.U32 R0, R82, 0x1f, RZ ;  /* 0x0000001f52007819 */ /* 0x000fe800000006ff */
[----:B------:R-:W2:Y:S02]  /*6f50*/  SYNCS.PHASECHK.TRANS64.TRYWAIT P0, [R3+URZ+0x30], R0 ;  /* 0x00003000030075a7 */ /* 0x000ea400080011ff */
[----:B--2---:R-:W-:Y:S05]  /*6f60*/  @!P0 BRA `(.L_x_117) ;  /* 0x0000001800148947 */ /* 0x004fea0003800000 */
.L_x_116:
[----:B------:R-:W-:Y:S05]  /*6f70*/  BSYNC B0 ;  /* 0x0000000000007941 */ /* 0x000fea0003800000 */
.L_x_115:
[----:B------:R-:W-:Y:S01]  /*6f80*/  ISETP.NE.AND P0, PT, R56, RZ, PT ;  /* 0x000000ff3800720c */ /* 0x000fe20003f05270 */
[----:B--2---:R-:W-:Y:S02]  /*6f90*/  VIADD R3, R3, 0x40 ;  /* 0x0000004003037836 */ /* 0x004fe40000000000 */
[----:B------:R-:W-:Y:S02]  /*6fa0*/  IMAD.U32 R0, RZ, RZ, UR46 ;  /* 0x0000002eff007e24 */ /* 0x000fe4000f8e00ff */
[----:B------:R-:W-:Y:S03]  /*6fb0*/  VIADD R83, R83, 0x1 ;  /* 0x0000000153537836 */ /* 0x000fe60000000000 */
[----:B------:R-:W-:Y:S05]  /*6fc0*/  PRMT R0, R0, 0x654, R3 ;  /* 0x0000065400007816 */ /* 0x000fea0000000003 */
[----:B------:R2:W3:Y:S04]  /*6fd0*/  @P0 LDS.128 R44, [R2+0x200] ;  /* 0x00020000022c0984 */ /* 0x0004e80000000c00 */
[----:B------:R2:W4:Y:S01]  /*6fe0*/  @P0 LDS.128 R48, [R4+0x200] ;  /* 0x0002000004300984 */ /* 0x0005220000000c00 */
[C---:B------:R-:W-:Y:S01]  /*6ff0*/  ISETP.NE.AND P0, PT, R83.reuse, 0x2, PT ;  /* 0x000000025300780c */ /* 0x040fe20003f05270 */
[----:B------:R-:W-:Y:S01]  /*7000*/  @!PT LDS RZ, [RZ] ;  /* 0x00000000fffff984 */ /* 0x000fe20000000800 */
[----:B------:R-:W-:Y:S01]  /*7010*/  @!PT LDS RZ, [RZ] ;  /* 0x00000000fffff984 */ /* 0x000fe20000000800 */
[----:B------:R-:W-:Y:S01]  /*7020*/  @!PT LDS RZ, [RZ] ;  /* 0x00000000fffff984 */ /* 0x000fe20000000800 */
[----:B------:R-:W-:Y:S01]  /*7030*/  @!PT LDS RZ, [RZ] ;  /* 0x00000000fffff984 */ /* 0x000fe20000000800 */
[----:B------:R5:W-:Y:S06]  /*7040*/  MEMBAR.ALL.CTA ;  /* 0x0000000000007992 */ /* 0x000bec0000008000 */
[----:B-----5:R-:W5:Y:S01]  /*7050*/  FENCE.VIEW.ASYNC.S ;  /* 0x00000000000073c6 */ /* 0x020f620000000000 */
[----:B------:R-:W-:Y:S01]  /*7060*/  SEL R83, R83, RZ, P0 ;  /* 0x000000ff53537207 */ /* 0x000fe20000000000 */
[----:B-----5:R5:W-:Y:S02]  /*7070*/  SYNCS.ARRIVE.TRANS64.RED.A1T0 RZ, [R0+URZ], RZ ;  /* 0x000000ff00ff79a7 */ /* 0x020be400081004ff */
[----:B-----5:R-:W-:Y:S04]  /*7080*/  SEL R0, RZ, 0x1, P0 ;  /* 0x00000001ff007807 */ /* 0x020fe80000000000 */
[----:B--23--:R-:W-:Y:S02]  /*7090*/  LOP3.LUT R82, R82, R0, RZ, 0x3c, !PT ;  /* 0x0000000052527212 */ /* 0x00cfe400078e3cff */
.L_x_114:
[----:B------:R-:W-:Y:S05]  /*70a0*/  BSYNC B1 ;  /* 0x0000000000017941 */ /* 0x000fea0003800000 */
.L_x_113:
[----:B------:R-:W-:Y:S05]  /*70b0*/  VIADD R0, R39, 0x20 ;  /* 0x0000002027007836 */ /* 0x000fea0000000000 */
[----:B------:R-:W-:Y:S04]  /*70c0*/  SHF.R.U32.HI R0, RZ, 0x15, R0 ;  /* 0x00000015ff007819 */ /* 0x000fe80000011600 */
[----:B------:R-:W-:Y:S11]  /*70d0*/  LOP3.LUT P0, RZ, R0, 0x3, R77, 0x48, !PT ;  /* 0x0000000300ff7812 */ /* 0x000ff6000780484d */
[----:B------:R-:W-:Y:S02]  /*70e0*/  @!UPT UIADD3 URZ, UPT, UPT, URZ, URZ, URZ ;  /* 0x000000fffffff290 */ /* 0x000fe4000fffe0ff */
[----:B------:R-:W-:Y:S05]  /*70f0*/  @!P0 BRA `(.L_x_118) ;  /* 0x0000000000408947 */ /* 0x000fea0003800000 */
[----:B------:R-:W2:Y:S01]  /*7100*/  LDCU.64 UR8, c[0x4][0x70] ;  /* 0x01000e00ff0877ac */ /* 0x000ea20008000a00 */
[----:B------:R-:W-:Y:S01]  /*7110*/  MOV R3, 0x0 ;  /* 0x0000000000037802 */ /* 0x000fe20000000f00 */
[----:B------:R-:W-:Y:S02]  /*7120*/  HFMA2 R12, -RZ, RZ, 0, 5.9604644775390625e-08 ;  /* 0x00000001ff0c7431 */ /* 0x000fe400000001ff */
[----:B------:R-:W-:Y:S02]  /*7130*/  IMAD.MOV.U32 R8, RZ, RZ, 0x192 ;  /* 0x00000192ff087424 */ /* 0x000fe400078e00ff */
[----:B------:R-:W-:Y:S01]  /*7140*/  IMAD.MOV.U32 R13, RZ, RZ, RZ ;  /* 0x000000ffff0d7224 */ /* 0x000fe200078e00ff */
[----:B------:R-:W3:Y:S01]  /*7150*/  LDCU.64 UR6, c[0x4][0x78] ;  /* 0x01000f00ff0677ac */ /* 0x000ee20008000a00 */
[----:B------:R-:W1:Y:S01]  /*7160*/  LDC.64 R2, c[0x4][R3] ;  /* 0x0100000003027b82 */ /* 0x000e620000000a00 */
[----:B------:R-:W5:Y:S01]  /*7170*/  LDCU.64 UR4, c[0x4][0x10] ;  /* 0x01000200ff0477ac */ /* 0x000f620008000a00 */
[----:B--2---:R-:W-:Y:S01]  /*7180*/  MOV R5, UR9 ;  /* 0x0000000900057c02 */ /* 0x004fe20008000f00 */
[----:B------:R-:W-:Y:S01]  /*7190*/  IMAD.U32 R4, RZ, RZ, UR8 ;  /* 0x00000008ff047e24 */ /* 0x000fe2000f8e00ff */
[----:B---3--:R-:W-:Y:S01]  /*71a0*/  MOV R7, UR7 ;  /* 0x0000000700077c02 */ /* 0x008fe20008000f00 */
[----:B------:R-:W-:Y:S01]  /*71b0*/  IMAD.U32 R6, RZ, RZ, UR6 ;  /* 0x00000006ff067e24 */ /* 0x000fe2000f8e00ff */
[----:B-----5:R-:W-:Y:S01]  /*71c0*/  MOV R11, UR5 ;  /* 0x00000005000b7c02 */ /* 0x020fe20008000f00 */
[----:B------:R-:W-:Y:S02]  /*71d0*/  IMAD.U32 R10, RZ, RZ, UR4 ;  /* 0x00000004ff0a7e24 */ /* 0x000fe4000f8e00ff */
[----:B------:R-:W-:Y:S07]  /*71e0*/  LEPC R20, `(.L_x_118) ;  /* 0x000000001014794e */ /* 0x000fee0000000000 */
[----:B-1--4-:R-:W-:Y:S05]  /*71f0*/  CALL.ABS.NOINC R2 ;  /* 0x0000000002007343 */ /* 0x012fea0003c00000 */
.L_x_118:
[----:B------:R-:W-:Y:S01]  /*7200*/  ISETP.NE.AND P0, PT, R87, RZ, PT ;  /* 0x000000ff5700720c */ /* 0x000fe20003f05270 */
[----:B------:R-:W-:Y:S05]  /*7210*/  WARPSYNC.ALL ;  /* 0x0000000000007948 */ /* 0x000fea0003800000 */
[----:B------:R-:W-:Y:S01]  /*7220*/  R2UR UR4, R39 ;  /* 0x00000000270472ca */ /* 0x000fe200000e0000 */
[----:B------:R-:W-:Y:S01]  /*7230*/  IMAD.U32 R64, R46, 0x10000, RZ ;  /* 0x000100002e407824 */ /* 0x000fe200078e00ff */
[----:B------:R-:W-:Y:S01]  /*7240*/  SHF.L.U32 R41, R44, 0x10, RZ ;  /* 0x000000102c297819 */ /* 0x000fe200000006ff */
[----:B----4-:R-:W-:Y:S01]  /*7250*/  IMAD.U32 R63, R48, 0x10000, RZ ;  /* 0x00010000303f7824 */ /* 0x010fe200078e00ff */
[----:B------:R-:W-:Y:S01]  /*7260*/  PRMT R39, R44, 0x8880, RZ ;  /* 0x000088802c277816 */ /* 0x000fe200000000ff */
[----:B-1----:R-:W-:Y:S01]  /*7270*/  IMAD.U32 R53, R50, 0x10000, RZ ;  /* 0x0001000032357824 */ /* 0x002fe200078e00ff */
[----:B------:R-:W-:Y:S01]  /*7280*/  SHF.L.U32 R42, R44, 0x8, RZ ;  /* 0x000000082c2a7819 */ /* 0x000fe200000006ff */
[----:B------:R-:W-:Y:S01]  /*7290*/  BSSY.RECONVERGENT B0, `(.L_x_119) ;  /* 0x00000a1000007945 */ /* 0x000fe20003800200 */
[----:B------:R-:W-:Y:S02]  /*72a0*/  SHF.R.S32.HI R41, RZ, 0x18, R41 ;  /* 0x00000018ff297819 */ /* 0x000fe40000011429 */
[----:B------:R-:W-:Y:S02]  /*72b0*/  SHF.R.S32.HI R42, RZ, 0x18, R42 ;  /* 0x00000018ff2a7819 */ /* 0x000fe4000001142a */
[----:B------:R-:W-:Y:S01]  /*72c0*/  SHF.R.S32.HI R43, RZ, 0x18, R44 ;  /* 0x00000018ff2b7819 */ /* 0x000fe2000001142c */
[----:B------:R-:W1:Y:S01]  /*72d0*/  LDTM.x32 R4, tmem[UR4+0x20] ;  /* 0x00002004000479ee */ /* 0x000e6200082c0000 */
[----:B------:R-:W-:Y:S01]  /*72e0*/  NOP ;  /* 0x0000000000007918 */ /* 0x000fe20000000000 */
[----:B------:R-:W-:Y:S02]  /*72f0*/  IADD3 R80, PT, PT, R80, 0xa0, RZ ;  /* 0x000000a050507810 */ /* 0x000fe40007ffe0ff */
[C---:B------:R-:W-:Y:S02]  /*7300*/  PRMT R69, R45.reuse, 0x8880, RZ ;  /* 0x000088802d457816 */ /* 0x040fe400000000ff */
[----:B------:R-:W-:Y:S02]  /*7310*/  LOP3.LUT R80, R80, 0xfefffff8, RZ, 0xc0, !PT ;  /* 0xfefffff850507812 */ /* 0x000fe400078ec0ff */
[----:B------:R-:W-:Y:S02]  /*7320*/  SHF.L.U32 R68, R45, 0x10, RZ ;  /* 0x000000102d447819 */ /* 0x000fe400000006ff */
[----:B-1----:R1:W-:Y:S01]  /*7330*/  SYNCS.ARRIVE.TRANS64.RED.A1T0 RZ, [R80+URZ], RZ ;  /* 0x000000ff50ff79a7 */ /* 0x0023e200081004ff */
[----:B------:R-:W-:Y:S02]  /*7340*/  SHF.R.S32.HI R44, RZ, 0x18, R45 ;  /* 0x00000018ff2c7819 */ /* 0x000fe4000001142d */
[----:B------:R-:W-:Y:S02]  /*7350*/  PRMT R66, R46, 0x8880, RZ ;  /* 0x000088802e427816 */ /* 0x000fe400000000ff */
[C---:B------:R-:W-:Y:S02]  /*7360*/  PRMT R60, R47.reuse, 0x8880, RZ ;  /* 0x000088802f3c7816 */ /* 0x040fe400000000ff */
[C---:B------:R-:W-:Y:S02]  /*7370*/  SHF.L.U32 R59, R47.reuse, 0x10, RZ ;  /* 0x000000102f3b7819 */ /* 0x040fe400000006ff */
[----:B------:R-:W-:Y:S02]  /*7380*/  SHF.L.U32 R58, R47, 0x8, RZ ;  /* 0x000000082f3a7819 */ /* 0x000fe400000006ff */
[C---:B------:R-:W-:Y:S02]  /*7390*/  PRMT R65, R48.reuse, 0x8880, RZ ;  /* 0x0000888030417816 */ /* 0x040fe400000000ff */
[----:B------:R-:W-:Y:S01]  /*73a0*/  SHF.L.U32 R62, R48, 0x8, RZ ;  /* 0x00000008303e7819 */ /* 0x000fe200000006ff */
[C---:B------:R-:W-:Y:S01]  /*73b0*/  IMAD R0, R38.reuse, R4, RZ ;  /* 0x0000000426007224 */ /* 0x040fe200078e02ff */
[----:B------:R-:W-:Y:S01]  /*73c0*/  SHF.R.S32.HI R4, RZ, 0x18, R68 ;  /* 0x00000018ff047819 */ /* 0x000fe20000011444 */
[C---:B------:R-:W-:Y:S01]  /*73d0*/  IMAD R2, R38.reuse, R5, RZ ;  /* 0x0000000526027224 */ /* 0x040fe200078e02ff */
[C---:B------:R-:W-:Y:S01]  /*73e0*/  PRMT R57, R49.reuse, 0x8880, RZ ;  /* 0x0000888031397816 */ /* 0x040fe200000000ff */
[C---:B------:R-:W-:Y:S01]  /*73f0*/  IMAD R3, R38.reuse, R6, RZ ;  /* 0x0000000626037224 */ /* 0x040fe200078e02ff */
[----:B------:R-:W-:Y:S01]  /*7400*/  SHF.L.U32 R56, R49, 0x10, RZ ;  /* 0x0000001031387819 */ /* 0x000fe200000006ff */
[----:B------:R-:W-:Y:S01]  /*7410*/  IMAD R0, R39, R40, R0 ;  /* 0x0000002827007224 */ /* 0x000fe200078e0200 */
[----:B------:R-:W-:Y:S01]  /*7420*/  MOV R39, R66 ;  /* 0x0000004200277202 */ /* 0x000fe20000000f00 */
[----:B------:R-:W-:Y:S01]  /*7430*/  IMAD R7, R38, R7, RZ ;  /* 0x0000000726077224 */ /* 0x000fe200078e02ff */
[----:B------:R-:W-:Y:S01]  /*7440*/  SHF.L.U32 R55, R49, 0x8, RZ ;  /* 0x0000000831377819 */ /* 0x000fe200000006ff */
[-C--:B------:R-:W-:Y:S01]  /*7450*/  IMAD R2, R41, R40.reuse, R2 ;  /* 0x0000002829027224 */ /* 0x080fe200078e0202 */
[----:B------:R-:W-:Y:S01]  /*7460*/  SHF.R.S32.HI R41, RZ, 0x18, R48 ;  /* 0x00000018ff297819 */ /* 0x000fe20000011430 */
[-C--:B------:R-:W-:Y:S01]  /*7470*/  IMAD R3, R42, R40.reuse, R3 ;  /* 0x000000282a037224 */ /* 0x080fe200078e0203 */
[----:B------:R-:W-:Y:S01]  /*7480*/  SHF.L.U32 R48, R51, 0x8, RZ ;  /* 0x0000000833307819 */ /* 0x000fe200000006ff */
[----:B------:R-:W-:Y:S01]  /*7490*/  IMAD R7, R43, R40, R7 ;  /* 0x000000282b077224 */ /* 0x000fe200078e0207 */
[----:B------:R-:W-:Y:S01]  /*74a0*/  SHF.L.U32 R67, R45, 0x8, RZ ;  /* 0x000000082d437819 */ /* 0x000fe200000006ff */
[C---:B------:R-:W-:Y:S01]  /*74b0*/  IMAD R8, R38.reuse, R8, RZ ;  /* 0x0000000826087224 */ /* 0x040fe200078e02ff */
[----:B------:R-:W-:Y:S01]  /*74c0*/  SHF.R.S32.HI R45, RZ, 0x18, R46 ;  /* 0x00000018ff2d7819 */ /* 0x000fe2000001142e */
[----:B------:R-:W-:Y:S01]  /*74d0*/  IMAD R9, R38, R9, RZ ;  /* 0x0000000926097224 */ /* 0x000fe200078e02ff */
[----:B------:R-:W-:Y:S01]  /*74e0*/  SHF.L.U32 R61, R46, 0x8, RZ ;  /* 0x000000082e3d7819 */ /* 0x000fe200000006ff */
[C---:B------:R-:W-:Y:S01]  /*74f0*/  IMAD R10, R38.reuse, R10, RZ ;  /* 0x0000000a260a7224 */ /* 0x040fe200078e02ff */
[----:B------:R-:W-:Y:S01]  /*7500*/  SHF.R.S32.HI R46, RZ, 0x18, R47 ;  /* 0x00000018ff2e7819 */ /* 0x000fe2000001142f */
[C---:B------:R-:W-:Y:S01]  /*7510*/  IMAD R11, R38.reuse, R11, RZ ;  /* 0x0000000b260b7224 */ /* 0x040fe200078e02ff */
[----:B------:R-:W-:Y:S01]  /*7520*/  SHF.R.S32.HI R42, RZ, 0x18, R49 ;  /* 0x00000018ff2a7819 */ /* 0x000fe20000011431 */
[----:B------:R-:W-:Y:S01]  /*7530*/  IMAD R6, R38, R15, RZ ;  /* 0x0000000f26067224 */ /* 0x000fe200078e02ff */
[----:B------:R-:W-:Y:S01]  /*7540*/  PRMT R54, R50, 0x8880, RZ ;  /* 0x0000888032367816 */ /* 0x000fe200000000ff */
[----:B------:R-:W-:Y:S01]  /*7550*/  IMAD R15, R38, R20, RZ ;  /* 0x00000014260f7224 */ /* 0x000fe200078e02ff */
[----:B------:R-:W-:Y:S01]  /*7560*/  SHF.L.U32 R52, R50, 0x8, RZ ;  /* 0x0000000832347819 */ /* 0x000fe200000006ff */
[C---:B------:R-:W-:Y:S01]  /*7570*/  IMAD R20, R38.reuse, R25, RZ ;  /* 0x0000001926147224 */ /* 0x040fe200078e02ff */
[----:B------:R-:W-:Y:S01]  /*7580*/  SHF.R.S32.HI R43, RZ, 0x18, R50 ;  /* 0x00000018ff2b7819 */ /* 0x000fe20000011432 */
[C---:B------:R-:W-:Y:S01]  /*7590*/  IMAD R25, R38.reuse, R30, RZ ;  /* 0x0000001e26197224 */ /* 0x040fe200078e02ff */
[C---:B------:R-:W-:Y:S01]  /*75a0*/  PRMT R50, R51.reuse, 0x8880, RZ ;  /* 0x0000888033327816 */ /* 0x040fe200000000ff */
[C---:B------:R-:W-:Y:S01]  /*75b0*/  IMAD R30, R38.reuse, R35, RZ ;  /* 0x00000023261e7224 */ /* 0x040fe200078e02ff */
[----:B------:R-:W-:Y:S02]  /*75c0*/  SHF.L.U32 R49, R51, 0x10, RZ ;  /* 0x0000001033317819 */ /* 0x000fe400000006ff */
[----:B------:R-:W-:Y:S02]  /*75d0*/  SHF.R.S32.HI R47, RZ, 0x18, R51 ;  /* 0x00000018ff2f7819 */ /* 0x000fe40000011433 */
[----:B------:R-:W-:Y:S01]  /*75e0*/  I2IP.S8.S32.SAT R51, R7, R3, RZ ;  /* 0x0000000307337239 */ /* 0x000fe200000014ff */
[----:B------:R-:W-:Y:S01]  /*75f0*/  IMAD.MOV.U32 R3, RZ, RZ, R69 ;  /* 0x000000ffff037224 */ /* 0x000fe200078e0045 */
[----:B------:R-:W-:Y:S01]  /*7600*/  SHF.R.S32.HI R5, RZ, 0x18, R67 ;  /* 0x00000018ff057819 */ /* 0x000fe20000011443 */
[----:B------:R-:W-:Y:S01]  /*7610*/  IMAD R7, R38, R16, RZ ;  /* 0x0000001026077224 */ /* 0x000fe200078e02ff */
[----:B------:R-:W-:Y:S01]  /*7620*/  IADD3 R36, PT, PT, R36, 0x1, RZ ;  /* 0x0000000124247810 */ /* 0x000fe20007ffe0ff */
[-C--:B------:R-:W-:Y:S02]  /*7630*/  IMAD R8, R3, R40.reuse, R8 ;  /* 0x0000002803087224 */ /* 0x080fe400078e0208 */
[-C--:B------:R-:W-:Y:S02]  /*7640*/  IMAD R9, R4, R40.reuse, R9 ;  /* 0x0000002804097224 */ /* 0x080fe400078e0209 */
[-C--:B------:R-:W-:Y:S02]  /*7650*/  IMAD R10, R5, R40.reuse, R10 ;  /* 0x00000028050a7224 */ /* 0x080fe400078e020a */
[----:B------:R-:W-:Y:S02]  /*7660*/  IMAD R11, R44, R40, R11 ;  /* 0x000000282c0b7224 */ /* 0x000fe400078e020b */
[C---:B------:R-:W-:Y:S02]  /*7670*/  IMAD R3, R38.reuse, R12, RZ ;  /* 0x0000000c26037224 */ /* 0x040fe400078e02ff */
[C---:B------:R-:W-:Y:S01]  /*7680*/  IMAD R12, R38.reuse, R17, RZ ;  /* 0x00000011260c7224 */ /* 0x040fe200078e02ff */
[----:B------:R-:W-:Y:S01]  /*7690*/  I2IP.S8.S32.SAT R11, R11, R10, RZ ;  /* 0x0000000a0b0b7239 */ /* 0x000fe200000014ff */
[C---:B------:R-:W-:Y:S01]  /*76a0*/  IMAD R17, R38.reuse, R22, RZ ;  /* 0x0000001626117224 */ /* 0x040fe200078e02ff */
[----:B------:R-:W-:Y:S01]  /*76b0*/  SHF.R.S32.HI R10, RZ, 0x18, R64 ;  /* 0x00000018ff0a7819 */ /* 0x000fe20000011440 */
[C---:B------:R-:W-:Y:S02]  /*76c0*/  IMAD R22, R38.reuse, R27, RZ ;  /* 0x0000001b26167224 */ /* 0x040fe400078e02ff */
[----:B------:R-:W-:Y:S01]  /*76d0*/  IMAD R27, R38, R32, RZ ;  /* 0x00000020261b7224 */ /* 0x000fe200078e02ff */
[----:B------:R-:W-:Y:S01]  /*76e0*/  I2IP.S8.S32.SAT R32, R2, R0, R51 ;  /* 0x0000000002207239 */ /* 0x000fe20000001433 */
[C---:B------:R-:W-:Y:S01]  /*76f0*/  IMAD R4, R38.reuse, R13, RZ ;  /* 0x0000000d26047224 */ /* 0x040fe200078e02ff */
[----:B------:R-:W-:Y:S01]  /*7700*/  SHF.R.S32.HI R0, RZ, 0x18, R61 ;  /* 0x00000018ff007819 */ /* 0x000fe2000001143d */
[C---:B------:R-:W-:Y:S01]  /*7710*/  IMAD R5, R38.reuse, R14, RZ ;  /* 0x0000000e26057224 */ /* 0x040fe200078e02ff */
[----:B------:R-:W-:Y:S01]  /*7720*/  MOV R2, R60 ;  /* 0x0000003c00027202 */ /* 0x000fe20000000f00 */
[C---:B------:R-:W-:Y:S02]  /*7730*/  IMAD R13, R38.reuse, R18, RZ ;  /* 0x00000012260d7224 */ /* 0x040fe400078e02ff */
[----:B------:R-:W-:Y:S02]  /*7740*/  IMAD R3, R39, R40, R3 ;  /* 0x0000002827037224 */ /* 0x000fe400078e0203 */
[C---:B------:R-:W-:Y:S02]  /*7750*/  IMAD R18, R38.reuse, R23, RZ ;  /* 0x0000001726127224 */ /* 0x040fe400078e02ff */
[----:B------:R-:W-:Y:S02]  /*7760*/  IMAD R23, R38, R28, RZ ;  /* 0x0000001c26177224 */ /* 0x000fe400078e02ff */
[----:B------:R-:W-:Y:S02]  /*7770*/  IMAD R4, R10, R40, R4 ;  /* 0x000000280a047224 */ /* 0x000fe400078e0204 */
[----:B------:R-:W-:Y:S01]  /*7780*/  IMAD R28, R38, R33, RZ ;  /* 0x00000021261c7224 */ /* 0x000fe200078e02ff */
[----:B------:R-:W-:Y:S01]  /*7790*/  I2IP.S8.S32.SAT R33, R9, R8, R11 ;  /* 0x0000000809217239 */ /* 0x000fe2000000140b */
[-C--:B------:R-:W-:Y:S01]  /*77a0*/  IMAD R5, R0, R40.reuse, R5 ;  /* 0x0000002800057224 */ /* 0x080fe200078e0205 */
[----:B------:R-:W-:Y:S01]  /*77b0*/  SHF.R.S32.HI R8, RZ, 0x18, R59 ;  /* 0x00000018ff087819 */ /* 0x000fe2000001143b */
[-C--:B------:R-:W-:Y:S01]  /*77c0*/  IMAD R6, R45, R40.reuse, R6 ;  /* 0x000000282d067224 */ /* 0x080fe200078e0206 */
[----:B------:R-:W-:Y:S01]  /*77d0*/  SHF.R.S32.HI R9, RZ, 0x18, R58 ;  /* 0x00000018ff097819 */ /* 0x000fe2000001143a */
[-C--:B------:R-:W-:Y:S01]  /*77e0*/  IMAD R7, R2, R40.reuse, R7 ;  /* 0x0000002802077224 */ /* 0x080fe200078e0207 */
[----:B------:R-:W-:Y:S01]  /*77f0*/  MOV R0, R65 ;  /* 0x0000004100007202 */ /* 0x000fe20000000f00 */
[----:B------:R-:W-:Y:S01]  /*7800*/  IMAD R14, R38, R19, RZ ;  /* 0x00000013260e7224 */ /* 0x000fe200078e02ff */
[----:B------:R-:W-:Y:S01]  /*7810*/  I2IP.S8.S32.SAT R5, R6, R5, RZ ;  /* 0x0000000506057239 */ /* 0x000fe200000014ff */
[-C--:B------:R-:W-:Y:S01]  /*7820*/  IMAD R12, R8, R40.reuse, R12 ;  /* 0x00000028080c7224 */ /* 0x080fe200078e020c */
[----:B------:R-:W-:Y:S01]  /*7830*/  SHF.R.S32.HI R2, RZ, 0x18, R63 ;  /* 0x00000018ff027819 */ /* 0x000fe2000001143f */
[-C--:B------:R-:W-:Y:S01]  /*7840*/  IMAD R13, R9, R40.reuse, R13 ;  /* 0x00000028090d7224 */ /* 0x080fe200078e020d */
[----:B------:R-:W-:Y:S01]  /*7850*/  SHF.R.S32.HI R8, RZ, 0x18, R62 ;  /* 0x00000018ff087819 */ /* 0x000fe2000001143e */
[----:B------:R-:W-:Y:S02]  /*7860*/  IMAD R16, R38, R21, RZ ;  /* 0x0000001526107224 */ /* 0x000fe400078e02ff */
[-C--:B------:R-:W-:Y:S02]  /*7870*/  IMAD R14, R46, R40.reuse, R14 ;  /* 0x000000282e0e7224 */ /* 0x080fe400078e020e */
[-C--:B------:R-:W-:Y:S02]  /*7880*/  IMAD R15, R0, R40.reuse, R15 ;  /* 0x00000028000f7224 */ /* 0x080fe400078e020f */
[----:B------:R-:W-:Y:S01]  /*7890*/  IMAD R16, R2, R40, R16 ;  /* 0x0000002802107224 */ /* 0x000fe200078e0210 */
[----:B------:R-:W-:Y:S01]  /*78a0*/  I2IP.S8.S32.SAT R13, R14, R13, RZ ;  /* 0x0000000d0e0d7239 */ /* 0x000fe200000014ff */
[C---:B------:R-:W-:Y:S01]  /*78b0*/  IMAD R19, R38.reuse, R24, RZ ;  /* 0x0000001826137224 */ /* 0x040fe200078e02ff */
[----:B------:R-:W-:Y:S01]  /*78c0*/  SHF.R.S32.HI R2, RZ, 0x18, R56 ;  /* 0x00000018ff027819 */ /* 0x000fe20000011438 */
[----:B------:R-:W-:Y:S01]  /*78d0*/  IMAD R24, R38, R29, RZ ;  /* 0x0000001d26187224 */ /* 0x000fe200078e02ff */
[----:B------:R-:W-:Y:S01]  /*78e0*/  I2IP.S8.S32.SAT R35, R12, R7, R13 ;  /* 0x000000070c237239 */ /* 0x000fe2000000140d */
[----:B------:R-:W-:Y:S02]  /*78f0*/  IMAD R17, R8, R40, R17 ;  /* 0x0000002808117224 */ /* 0x000fe400078e0211 */
[----:B------:R-:W-:Y:S02]  /*7900*/  IMAD.MOV.U32 R0, RZ, RZ, R57 ;  /* 0x000000ffff007224 */ /* 0x000fe400078e0039 */
[----:B------:R-:W-:Y:S01]  /*7910*/  IMAD R29, R38, R34, RZ ;  /* 0x00000022261d7224 */ /* 0x000fe200078e02ff */
[----:B------:R-:W-:Y:S01]  /*7920*/  I2IP.S8.S32.SAT R34, R4, R3, R5 ;  /* 0x0000000304227239 */ /* 0x000fe20000001405 */
[-C--:B------:R-:W-:Y:S01]  /*7930*/  IMAD R18, R41, R40.reuse, R18 ;  /* 0x0000002829127224 */ /* 0x080fe200078e0212 */
[----:B------:R-:W-:Y:S01]  /*7940*/  SHF.R.S32.HI R3, RZ, 0x18, R55 ;  /* 0x00000018ff037819 */ /* 0x000fe20000011437 */
[----:B------:R-:W-:Y:S01]  /*7950*/  IMAD R19, R0, R40, R19 ;  /* 0x0000002800137224 */ /* 0x000fe200078e0213 */
[----:B------:R-:W-:Y:S01]  /*7960*/  MOV R0, R54 ;  /* 0x0000003600007202 */ /* 0x000fe20000000f00 */
[----:B------:R1:W-:Y:S01]  /*7970*/  STS.128 [R74+UR44+0x3200], R32 ;  /* 0x003200204a007988 */ /* 0x0003e20008000c2c */
        /* <DEDUP_REMOVED lines=8> */
[----:B------:R-:W-:Y:S01]  /*7a00*/  I2IP.S8.S32.SAT R16, R16, R15, R17 ;  /* 0x0000000f10107239 */ /* 0x000fe20000001411 */
[-C--:B------:R-:W-:Y:S01]  /*7a10*/  IMAD R23, R0, R40.reuse, R23 ;  /* 0x0000002800177224 */ /* 0x080fe200078e0217 */
[----:B------:R-:W-:Y:S01]  /*7a20*/  SHF.R.S32.HI R0, RZ, 0x18, R52 ;  /* 0x00000018ff007819 */ /* 0x000fe20000011434 */
[----:B------:R-:W-:Y:S01]  /*7a30*/  IMAD R24, R2, R40, R24 ;  /* 0x0000002802187224 */ /* 0x000fe200078e0218 */
[----:B------:R-:W-:Y:S01]  /*7a40*/  MOV R2, R50 ;  /* 0x0000003200027202 */ /* 0x000fe20000000f00 */
[----:B------:R-:W-:Y:S01]  /*7a50*/  IMAD R26, R38, R31, RZ ;  /* 0x0000001f261a7224 */ /* 0x000fe200078e02ff */
[----:B------:R-:W-:Y:S01]  /*7a60*/  I2IP.S8.S32.SAT R17, R22, R21, RZ ;  /* 0x0000001516117239 */ /* 0x000fe200000014ff */
[-C--:B------:R-:W-:Y:S02]  /*7a70*/  IMAD R25, R0, R40.reuse, R25 ;  /* 0x0000002800197224 */ /* 0x080fe400078e0219 */
[-C--:B------:R-:W-:Y:S01]  /*7a80*/  IMAD R26, R43, R40.reuse, R26 ;  /* 0x000000282b1a7224 */ /* 0x080fe200078e021a */
[----:B------:R-:W-:Y:S01]  /*7a90*/  I2IP.S8.S32.SAT R17, R20, R19, R17 ;  /* 0x0000001314117239 */ /* 0x000fe20000001411 */
[-C--:B------:R-:W-:Y:S02]  /*7aa0*/  IMAD R27, R2, R40.reuse, R27 ;  /* 0x00000028021b7224 */ /* 0x080fe400078e021b */
[-C--:B------:R-:W-:Y:S01]  /*7ab0*/  IMAD R28, R3, R40.reuse, R28 ;  /* 0x00000028031c7224 */ /* 0x080fe200078e021c */
[----:B------:R-:W-:Y:S01]  /*7ac0*/  I2IP.S8.S32.SAT R18, R26, R25, RZ ;  /* 0x000000191a127239 */ /* 0x000fe200000014ff */
[-C--:B------:R-:W-:Y:S02]  /*7ad0*/  IMAD R29, R4, R40.reuse, R29 ;  /* 0x00000028041d7224 */ /* 0x080fe400078e021d */
[----:B------:R-:W-:Y:S01]  /*7ae0*/  IMAD R30, R47, R40, R30 ;  /* 0x000000282f1e7224 */ /* 0x000fe200078e021e */
[----:B------:R-:W-:Y:S04]  /*7af0*/  I2IP.S8.S32.SAT R18, R24, R23, R18 ;  /* 0x0000001718127239 */ /* 0x000fe80000001412 */
[----:B------:R-:W-:Y:S04]  /*7b00*/  I2IP.S8.S32.SAT R29, R30, R29, RZ ;  /* 0x0000001d1e1d7239 */ /* 0x000fe800000014ff */
[----:B------:R-:W-:Y:S05]  /*7b10*/  I2IP.S8.S32.SAT R19, R28, R27, R29 ;  /* 0x0000001b1c137239 */ /* 0x000fea000000141d */
        /* <DEDUP_REMOVED lines=10> */
[----:B------:R-:W-:Y:S02]  /*7bc0*/  UIADD3 UR13, UPT, UPT, UR49, 0x20, URZ ;  /* 0x00000020310d7890 */ /* 0x000fe4000fffe0ff */
[----:B------:R-:W-:Y:S01]  /*7bd0*/  UIADD3 UR12, UPT, UPT, UR44, 0x3200, URZ ;  /* 0x000032002c0c7890 */ /* 0x000fe2000fffe0ff */
[----:B------:R-:W-:Y:S01]  /*7be0*/  UMOV UR14, UR50 ;  /* 0x00000032000e7c82 */ /* 0x000fe20008000000 */
[----:B------:R-:W-:Y:S01]  /*7bf0*/  UMOV UR15, UR36 ;  /* 0x00000024000f7c82 */ /* 0x000fe20008000000 */
[----:B------:R-:W-:Y:S02]  /*7c00*/  UIADD3 UR9, UPT, UPT, UR49, 0x60, URZ ;  /* 0x0000006031097890 */ /* 0x000fe4000fffe0ff */
[----:B------:R-:W-:Y:S01]  /*7c10*/  UIADD3 UR8, UPT, UPT, UR44, 0x3a00, URZ ;  /* 0x00003a002c087890 */ /* 0x000fe2000fffe0ff */
[----:B------:R-:W-:Y:S01]  /*7c20*/  UMOV UR10, UR50 ;  /* 0x00000032000a7c82 */ /* 0x000fe20008000000 */
[----:B------:R-:W-:Y:S01]  /*7c30*/  UMOV UR11, UR36 ;  /* 0x00000024000b7c82 */ /* 0x000fe20008000000 */
[----:B--2---:R-:W-:Y:S04]  /*7c40*/  UIADD3 UR4, UP0, UPT, UR6, 0x680, URZ ;  /* 0x0000068006047890 */ /* 0x004fe8000ff1e0ff */
[----:B------:R-:W-:Y:S09]  /*7c50*/  UIADD3.X UR5, UPT, UPT, URZ, UR7, URZ, UP0, !UPT ;  /* 0x00000007ff057290 */ /* 0x000ff200087fe4ff */
[----:B------:R2:W-:Y:S01]  /*7c60*/  UTMASTG.3D [UR12], [UR4] ;  /* 0x0000000c040073b5 */ /* 0x0005e20008010000 */
[----:B------:R2:W-:Y:S01]  /*7c70*/  UTMASTG.3D [UR8], [UR4] ;  /* 0x00000008040073b5 */ /* 0x0005e20008010000 */
[----:B------:R0:W-:Y:S01]  /*7c80*/  UTMACMDFLUSH ;  /* 0x00000000000079b7 */ /* 0x0001e20000000000 */
[----:B--2---:R-:W-:Y:S04]  /*7c90*/  DEPBAR.LE SB0, 0x1 ;  /* 0x000080400000791a */ /* 0x004fe80000000000 */
.L_x_120:
[----:B------:R-:W-:Y:S05]  /*7ca0*/  BSYNC.RECONVERGENT B0 ;  /* 0x0000000000007941 */ /* 0x000fea0003800200 */
.L_x_119:
[----:B------:R-:W-:Y:S01]  /*7cb0*/  R2UR UR4, R78 ;  /* 0x000000004e0472ca */ /* 0x000fe200000e0000 */
[----:B------:R-:W-:Y:S01]  /*7cc0*/  BAR.SYNC.DEFER_BLOCKING 0x1, 0x80 ;  /* 0x0042000000007b1d */ /* 0x000fe20000010000 */
[----:B------:R-:W-:Y:S01]  /*7cd0*/  ISETP.NE.AND P0, PT, R81, 0x2, PT ;  /* 0x000000025100780c */ /* 0x000fe20003f05270 */
[----:B------:R-:W-:Y:S01]  /*7ce0*/  UISETP.NE.AND UP0, UPT, UR45, URZ, UPT ;  /* 0x000000ff2d00728c */ /* 0x000fe2000bf05270 */
[----:B------:R-:W-:Y:S01]  /*7cf0*/  ISETP.NE.AND P1, PT, R36, 0x4, PT ;  /* 0x000000042400780c */ /* 0x000fe20003f25270 */
[----:B------:R-:W-:Y:S01]  /*7d00*/  UIADD3 UR24, UPT, UPT, UR37, UR63, URZ ;  /* 0x0000003f25187290 */ /* 0x000fe2000fffe0ff */
[----:B------:R-:W-:Y:S02]  /*7d10*/  SEL R2, RZ, 0x1, P0 ;  /* 0x00000001ff027807 */ /* 0x000fe40000000000 */
[----:B------:R-:W-:Y:S02]  /*7d20*/  SEL R0, RZ, 0x1, P1 ;  /* 0x00000001ff007807 */ /* 0x000fe40000800000 */
[----:B------:R-:W-:Y:S02]  /*7d30*/  LOP3.LUT R84, R84, R2, RZ, 0x3c, !PT ;  /* 0x0000000254547212 */ /* 0x000fe400078e3cff */
[----:B------:R-:W-:Y:S01]  /*7d40*/  LOP3.LUT R85, R85, R0, RZ, 0x3c, !PT ;  /* 0x0000000055557212 */ /* 0x000fe200078e3cff */
[----:B------:R-:W-:Y:S01]  /*7d50*/  UIADD3 UR20, UPT, UPT, UR38, UR4, URZ ;  /* 0x0000000426147290 */ /* 0x000fe2000fffe0ff */
[----:B------:R-:W-:Y:S02]  /*7d60*/  SEL R81, R81, RZ, P0 ;  /* 0x000000ff51517207 */ /* 0x000fe40000000000 */
[----:B------:R-:W-:Y:S01]  /*7d70*/  SEL R36, R36, RZ, P1 ;  /* 0x000000ff24247207 */ /* 0x000fe20000800000 */
[----:B------:R-:W-:Y:S01]  /*7d80*/  UMOV UR36, UR59 ;  /* 0x0000003b00247c82 */ /* 0x000fe20008000000 */
[----:B------:R-:W-:Y:S07]  /*7d90*/  BRA.U UP0, `(.L_x_121) ;  /* 0xffffffd5005c7547 */ /* 0x000fee000b83ffff */
[----:B------:R-:W-:Y:S05]  /*7da0*/  EXIT ;  /* 0x000000000000794d */ /* 0x000fea0003800000 */
.L_x_24:
[----:B--2---:R2:W3:Y:S02]  /*7db0*/  SYNCS.PHASECHK.TRANS64.TRYWAIT P0, [R0+URZ+0xd0], R2 ;  /* 0x0000d002000075a7 */ /* 0x0044e400080011ff */
[----:B---3--:R-:W-:Y:S05]  /*7dc0*/  @!P0 NANOSLEEP.SYNCS 0x989680 ;  /* 0x009896800000895d */ /* 0x008fea0003900000 */
[----:B------:R-:W3:Y:S02]  /*7dd0*/  @!P0 SYNCS.PHASECHK.TRANS64 P0, [R0+URZ+0xd0], R2 ;  /* 0x0000d002000085a7 */ /* 0x000ee400080010ff */
[----:B---3--:R-:W-:Y:S05]  /*7de0*/  @!P0 BRA `(.L_x_24) ;  /* 0xfffffffc00f08947 */ /* 0x008fea000383ffff */
[----:B------:R-:W-:Y:S05]  /*7df0*/  BRA `(.L_x_122) ;  /* 0xffffff9800f07947 */ /* 0x000fea000383ffff */
.L_x_27:
[----:B-1----:R-:W-:-:S07]  /*7e00*/  MOV R0, UR33 ;  /* 0x0000002100007c02 */ /* 0x002fce0008000f00 */
.L_x_123:
[----:B-1----:R1:W2:Y:S02]  /*7e10*/  SYNCS.PHASECHK.TRANS64.TRYWAIT P0, [R0+URZ+0x18], R3 ;  /* 0x00001803000075a7 */ /* 0x0022a400080011ff */
[----:B--2---:R-:W-:Y:S05]  /*7e20*/  @!P0 NANOSLEEP.SYNCS 0x989680 ;  /* 0x009896800000895d */ /* 0x004fea0003900000 */
[----:B------:R-:W2:Y:S02]  /*7e30*/  @!P0 SYNCS.PHASECHK.TRANS64 P0, [R0+URZ+0x18], R3 ;  /* 0x00001803000085a7 */ /* 0x000ea400080010ff */
[----:B--2---:R-:W-:Y:S05]  /*7e40*/  @!P0 BRA `(.L_x_123) ;  /* 0xfffffffc00f08947 */ /* 0x004fea000383ffff */
[----:B------:R-:W-:Y:S05]  /*7e50*/  BRA `(.L_x_26) ;  /* 0xffffff9c00487947 */ /* 0x000fea000383ffff */
.L_x_34:
[----:B-1----:R-:W-:-:S07]  /*7e60*/  MOV R0, UR17 ;  /* 0x0000001100007c02 */ /* 0x002fce0008000f00 */
.L_x_124:
[----:B-1----:R1:W2:Y:S02]  /*7e70*/  SYNCS.PHASECHK.TRANS64.TRYWAIT P0, [R0+URZ+0x18], R3 ;  /* 0x00001803000075a7 */ /* 0x0022a400080011ff */
[----:B--2---:R-:W-:Y:S05]  /*7e80*/  @!P0 NANOSLEEP.SYNCS 0x989680 ;  /* 0x009896800000895d */ /* 0x004fea0003900000 */
[----:B------:R-:W2:Y:S02]  /*7e90*/  @!P0 SYNCS.PHASECHK.TRANS64 P0, [R0+URZ+0x18], R3 ;  /* 0x00001803000085a7 */ /* 0x000ea400080010ff */
[----:B--2---:R-:W-:Y:S05]  /*7ea0*/  @!P0 BRA `(.L_x_124) ;  /* 0xfffffffc00f08947 */ /* 0x004fea000383ffff */
[----:B------:R-:W-:Y:S05]  /*7eb0*/  BRA `(.L_x_33) ;  /* 0xffffffa000087947 */ /* 0x000fea000383ffff */
.L_x_39:
[----:B-1----:R1:W2:Y:S02]  /*7ec0*/  SYNCS.PHASECHK.TRANS64.TRYWAIT P0, [R3+URZ+0x60], R0 ;  /* 0x00006000030075a7 */ /* 0x0022a400080011ff */
[----:B--2---:R-:W-:Y:S05]  /*7ed0*/  @!P0 NANOSLEEP.SYNCS 0x989680 ;  /* 0x009896800000895d */ /* 0x004fea0003900000 */
[----:B------:R-:W2:Y:S02]  /*7ee0*/  @!P0 SYNCS.PHASECHK.TRANS64 P0, [R3+URZ+0x60], R0 ;  /* 0x00006000030085a7 */ /* 0x000ea400080010ff */
[----:B--2---:R-:W-:Y:S05]  /*7ef0*/  @!P0 BRA `(.L_x_39) ;  /* 0xfffffffc00f08947 */ /* 0x004fea000383ffff */
[----:B------:R-:W-:Y:S05]  /*7f00*/  BRA `(.L_x_125) ;  /* 0xffffffa000b07947 */ /* 0x000fea000383ffff */
.L_x_43:
[----:B------:R-:W-:-:S07]  /*7f10*/  MOV R0, UR4 ;  /* 0x0000000400007c02 */ /* 0x000fce0008000f00 */
.L_x_126:
[----:B-1----:R1:W2:Y:S02]  /*7f20*/  SYNCS.PHASECHK.TRANS64.TRYWAIT P0, [R0+URZ], R2 ;  /* 0x00000002000075a7 */ /* 0x0022a400080011ff */
[----:B--2---:R-:W-:Y:S05]  /*7f30*/  @!P0 NANOSLEEP.SYNCS 0x989680 ;  /* 0x009896800000895d */ /* 0x004fea0003900000 */
[----:B------:R-:W2:Y:S02]  /*7f40*/  @!P0 SYNCS.PHASECHK.TRANS64 P0, [R0+URZ], R2 ;  /* 0x00000002000085a7 */ /* 0x000ea400080010ff */
[----:B--2---:R-:W-:Y:S05]  /*7f50*/  @!P0 BRA `(.L_x_126) ;  /* 0xfffffffc00f08947 */ /* 0x004fea000383ffff */
[----:B------:R-:W-:Y:S05]  /*7f60*/  BRA `(.L_x_127) ;  /* 0xffffffa800587947 */ /* 0x000fea000383ffff */
.L_x_44:
[----:B------:R-:W-:-:S07]  /*7f70*/  MOV R0, UR5 ;  /* 0x0000000500007c02 */ /* 0x000fce0008000f00 */
.L_x_128:
[----:B-1----:R1:W2:Y:S02]  /*7f80*/  SYNCS.PHASECHK.TRANS64.TRYWAIT P0, [R0+URZ], R2 ;  /* 0x00000002000075a7 */ /* 0x0022a400080011ff */
[----:B--2---:R-:W-:Y:S05]  /*7f90*/  @!P0 NANOSLEEP.SYNCS 0x989680 ;  /* 0x009896800000895d */ /* 0x004fea0003900000 */
[----:B------:R-:W2:Y:S02]  /*7fa0*/  @!P0 SYNCS.PHASECHK.TRANS64 P0, [R0+URZ], R2 ;  /* 0x00000002000085a7 */ /* 0x000ea400080010ff */
[----:B--2---:R-:W-:Y:S05]  /*7fb0*/  @!P0 BRA `(.L_x_128) ;  /* 0xfffffffc00f08947 */ /* 0x004fea000383ffff */
[----:B------:R-:W-:Y:S05]  /*7fc0*/  BRA `(.L_x_129) ;  /* 0xffffffa800647947 */ /* 0x000fea000383ffff */
.L_x_47:
[----:B-1----:R1:W2:Y:S02]  /*7fd0*/  SYNCS.PHASECHK.TRANS64.TRYWAIT P0, [R2+URZ+0xc0], R4 ;  /* 0x0000c004020075a7 */ /* 0x0022a400080011ff */
[----:B--2---:R-:W-:Y:S05]  /*7fe0*/  @!P0 NANOSLEEP.SYNCS 0x989680 ;  /* 0x009896800000895d */ /* 0x004fea0003900000 */
[----:B------:R-:W2:Y:S02]  /*7ff0*/  @!P0 SYNCS.PHASECHK.TRANS64 P0, [R2+URZ+0xc0], R4 ;  /* 0x0000c004020085a7 */ /* 0x000ea400080010ff */
[----:B--2---:R-:W-:Y:S05]  /*8000*/  @!P0 BRA `(.L_x_47) ;  /* 0xfffffffc00f08947 */ /* 0x004fea000383ffff */
[----:B------:R-:W-:Y:S05]  /*8010*/  BRA `(.L_x_130) ;  /* 0xffffffa800c07947 */ /* 0x000fea000383ffff */
.L_x_48:
[----:B------:R-:W-:-:S07]  /*8020*/  MOV R2, UR4 ;  /* 0x0000000400027c02 */ /* 0x000fce0008000f00 */
.L_x_131:
[----:B-1----:R1:W2:Y:S02]  /*8030*/  SYNCS.PHASECHK.TRANS64.TRYWAIT P0, [R2+URZ+0x70], R5 ;  /* 0x00007005020075a7 */ /* 0x0022a400080011ff */
[----:B--2---:R-:W-:Y:S05]  /*8040*/  @!P0 NANOSLEEP.SYNCS 0x989680 ;  /* 0x009896800000895d */ /* 0x004fea0003900000 */
[----:B------:R-:W2:Y:S02]  /*8050*/  @!P0 SYNCS.PHASECHK.TRANS64 P0, [R2+URZ+0x70], R5 ;  /* 0x00007005020085a7 */ /* 0x000ea400080010ff */
[----:B--2---:R-:W-:Y:S05]  /*8060*/  @!P0 BRA `(.L_x_131) ;  /* 0xfffffffc00f08947 */ /* 0x004fea000383ffff */
[----:B------:R-:W-:Y:S05]  /*8070*/  BRA `(.L_x_132) ;  /* 0xffffffa800d07947 */ /* 0x000fea000383ffff */
.L_x_49:
[----:B-1----:R1:W2:Y:S02]  /*8080*/  SYNCS.PHASECHK.TRANS64.TRYWAIT P1, [R2+URZ+0x60], R4 ;  /* 0x00006004020075a7 */ /* 0x0022a400080211ff */
[----:B--2---:R-:W-:Y:S05]  /*8090*/  @!P1 NANOSLEEP.SYNCS 0x989680 ;  /* 0x009896800000995d */ /* 0x004fea0003900000 */
[----:B------:R-:W2:Y:S02]  /*80a0*/  @!P1 SYNCS.PHASECHK.TRANS64 P1, [R2+URZ+0x60], R4 ;  /* 0x00006004020095a7 */ /* 0x000ea400080210ff */
[----:B--2---:R-:W-:Y:S05]  /*80b0*/  @!P1 BRA `(.L_x_49) ;  /* 0xfffffffc00f09947 */ /* 0x004fea000383ffff */
[----:B------:R-:W-:Y:S05]  /*80c0*/  BRA `(.L_x_133) ;  /* 0xffffffac00007947 */ /* 0x000fea000383ffff */
.L_x_52:
[----:B------:R-:W-:-:S07]  /*80d0*/  MOV R0, UR4 ;  /* 0x0000000400007c02 */ /* 0x000fce0008000f00 */
.L_x_134:
[----:B-1----:R1:W2:Y:S02]  /*80e0*/  SYNCS.PHASECHK.TRANS64.TRYWAIT P0, [R0+URZ+0x70], R2 ;  /* 0x00007002000075a7 */ /* 0x0022a400080011ff */
[----:B--2---:R-:W-:Y:S05]  /*80f0*/  @!P0 NANOSLEEP.SYNCS 0x989680 ;  /* 0x009896800000895d */ /* 0x004fea0003900000 */
[----:B------:R-:W2:Y:S02]  /*8100*/  @!P0 SYNCS.PHASECHK.TRANS64 P0, [R0+URZ+0x70], R2 ;  /* 0x00007002000085a7 */ /* 0x000ea400080010ff */
[----:B--2---:R-:W-:Y:S05]  /*8110*/  @!P0 BRA `(.L_x_134) ;  /* 0xfffffffc00f08947 */ /* 0x004fea000383ffff */
[----:B------:R-:W-:Y:S05]  /*8120*/  BRA `(.L_x_51) ;  /* 0xffffffac00547947 */ /* 0x000fea000383ffff */
.L_x_61:
[----:B-1----:R-:W-:-:S04]  /*8130*/  MOV R5, UR5 ;  /* 0x0000000500057c02 */ /* 0x002fc80008000f00 */
[----:B------:R1:W2:Y:S03]  /*8140*/  SYNCS.PHASECHK.TRANS64.TRYWAIT P0, [R5+URZ+0x8], R6 ;  /* 0x00000806050075a7 */ /* 0x0002a600080011ff */
[----:B--2---:R-:W-:Y:S05]  /*8150*/  @!P0 NANOSLEEP.SYNCS 0x989680 ;  /* 0x009896800000895d */ /* 0x004fea0003900000 */
[----:B------:R-:W2:Y:S02]  /*8160*/  @!P0 SYNCS.PHASECHK.TRANS64 P0, [R5+URZ+0x8], R6 ;  /* 0x00000806050085a7 */ /* 0x000ea400080010ff */
[----:B--2---:R-:W-:Y:S05]  /*8170*/  @!P0 BRA `(.L_x_61) ;  /* 0xfffffffc00ec8947 */ /* 0x004fea000383ffff */
[----:B------:R-:W-:Y:S05]  /*8180*/  BRA `(.L_x_60) ;  /* 0xffffffb000087947 */ /* 0x000fea000383ffff */
.L_x_63:
[----:B------:R-:W-:Y:S01]  /*8190*/  BSSY B0, `(.L_x_135) ;  /* 0x0000006000007945 */ /* 0x000fe20003800000 */
[----:B------:R-:W-:-:S07]  /*81a0*/  MOV R15, 0xffffffff ;  /* 0xffffffff000f7802 */ /* 0x000fce0000000f00 */
[----:B-1---5:R-:W-:Y:S05]  /*81b0*/  WARPSYNC.COLLECTIVE R15, `(.L_x_136) ;  /* 0x000000000f0c7348 */ /* 0x022fea0003c00000 */
[----:B------:R-:W-:Y:S02]  /*81c0*/  ELECT P6, UR79, PT ;  /* 0x00000000004f782f */ /* 0x000fe400038c0000 */
[----:B------:R-:W-:Y:S01]  /*81d0*/  MOV R14, UR79 ;  /* 0x0000004f000e7c02 */ /* 0x000fe20008000f00 */
[----:B-1---5:R-:W-:Y:S10]  /*81e0*/  ENDCOLLECTIVE ;  /* 0x000000000000791b */ /* 0x022ff40003800000 */
.L_x_136:
[----:B------:R-:W-:Y:S05]  /*81f0*/  BSYNC B0 ;  /* 0x0000000000007941 */ /* 0x000fea0003800000 */
.L_x_135:
[----:B------:R-:W-:Y:S05]  /*8200*/  BRA `(.L_x_137) ;  /* 0xffffffb000387947 */ /* 0x000fea000383ffff */
.L_x_65:
[----:B-1----:R-:W-:-:S04]  /*8210*/  MOV R0, UR5 ;  /* 0x0000000500007c02 */ /* 0x002fc80008000f00 */
[----:B------:R1:W2:Y:S03]  /*8220*/  SYNCS.PHASECHK.TRANS64.TRYWAIT P0, [R0+URZ+0x8], R4 ;  /* 0x00000804000075a7 */ /* 0x0002a600080011ff */
[----:B--2---:R-:W-:Y:S05]  /*8230*/  @!P0 NANOSLEEP.SYNCS 0x989680 ;  /* 0x009896800000895d */ /* 0x004fea0003900000 */
[----:B------:R-:W2:Y:S02]  /*8240*/  @!P0 SYNCS.PHASECHK.TRANS64 P0, [R0+URZ+0x8], R4 ;  /* 0x00000804000085a7 */ /* 0x000ea400080010ff */
[----:B--2---:R-:W-:Y:S05]  /*8250*/  @!P0 BRA `(.L_x_65) ;  /* 0xfffffffc00ec8947 */ /* 0x004fea000383ffff */
[----:B------:R-:W-:Y:S05]  /*8260*/  BRA `(.L_x_64) ;  /* 0xffffffb0003c7947 */ /* 0x000fea000383ffff */
.L_x_66:
[----:B-1----:R1:W2:Y:S02]  /*8270*/  SYNCS.PHASECHK.TRANS64.TRYWAIT P0, [R0+URZ+0x60], R4 ;  /* 0x00006004000075a7 */ /* 0x0022a400080011ff */
[----:B--2---:R-:W-:Y:S05]  /*8280*/  @!P0 NANOSLEEP.SYNCS 0x989680 ;  /* 0x009896800000895d */ /* 0x004fea0003900000 */
[----:B------:R-:W2:Y:S02]  /*8290*/  @!P0 SYNCS.PHASECHK.TRANS64 P0, [R0+URZ+0x60], R4 ;  /* 0x00006004000085a7 */ /* 0x000ea400080010ff */
[----:B--2---:R-:W-:Y:S05]  /*82a0*/  @!P0 BRA `(.L_x_66) ;  /* 0xfffffffc00f08947 */ /* 0x004fea000383ffff */
[----:B------:R-:W-:Y:S05]  /*82b0*/  BRA `(.L_x_138) ;  /* 0xffffffb400107947 */ /* 0x000fea000383ffff */
.L_x_68:
[----:B------:R-:W-:-:S07]  /*82c0*/  MOV R0, UR19 ;  /* 0x0000001300007c02 */ /* 0x000fce0008000f00 */
.L_x_139:
[----:B-1----:R1:W2:Y:S02]  /*82d0*/  SYNCS.PHASECHK.TRANS64.TRYWAIT P0, [R0+URZ+0xa0], R4 ;  /* 0x0000a004000075a7 */ /* 0x0022a400080011ff */
[----:B--2---:R-:W-:Y:S05]  /*82e0*/  @!P0 NANOSLEEP.SYNCS 0x989680 ;  /* 0x009896800000895d */ /* 0x004fea0003900000 */
[----:B------:R-:W2:Y:S02]  /*82f0*/  @!P0 SYNCS.PHASECHK.TRANS64 P0, [R0+URZ+0xa0], R4 ;  /* 0x0000a004000085a7 */ /* 0x000ea400080010ff */
[----:B--2---:R-:W-:Y:S05]  /*8300*/  @!P0 BRA `(.L_x_139) ;  /* 0xfffffffc00f08947 */ /* 0x004fea000383ffff */
[----:B------:R-:W-:Y:S05]  /*8310*/  BRA `(.L_x_140) ;  /* 0xffffffb400587947 */ /* 0x000fea000383ffff */
.L_x_71:
[----:B------:R-:W-:Y:S07]  /*8320*/  MOV R0, UR6 ;  /* 0x0000000600007c02 */ /* 0x000fee0008000f00 */
.L_x_141:
[----:B-1----:R1:W2:Y:S02]  /*8330*/  SYNCS.PHASECHK.TRANS64.TRYWAIT P0, [R0+URZ], R4 ;  /* 0x00000004000075a7 */ /* 0x0022a400080011ff */
[----:B--2---:R-:W-:Y:S05]  /*8340*/  @!P0 NANOSLEEP.SYNCS 0x989680 ;  /* 0x009896800000895d */ /* 0x004fea0003900000 */
[----:B------:R-:W2:Y:S02]  /*8350*/  @!P0 SYNCS.PHASECHK.TRANS64 P0, [R0+URZ], R4 ;  /* 0x00000004000085a7 */ /* 0x000ea400080010ff */
[----:B--2---:R-:W-:Y:S05]  /*8360*/  @!P0 BRA `(.L_x_141) ;  /* 0xfffffffc00f08947 */ /* 0x004fea000383ffff */
[----:B------:R-:W-:Y:S05]  /*8370*/  BRA `(.L_x_70) ;  /* 0xffffffb400707947 */ /* 0x000fea000383ffff */
.L_x_75:
[----:B-1----:R-:W-:-:S07]  /*8380*/  MOV R0, UR4 ;  /* 0x0000000400007c02 */ /* 0x002fce0008000f00 */
.L_x_142:
[----:B-1----:R1:W2:Y:S02]  /*8390*/  SYNCS.PHASECHK.TRANS64.TRYWAIT P0, [R0+URZ], R2 ;  /* 0x00000002000075a7 */ /* 0x0022a400080011ff */
[----:B--2---:R-:W-:Y:S05]  /*83a0*/  @!P0 NANOSLEEP.SYNCS 0x989680 ;  /* 0x009896800000895d */ /* 0x004fea0003900000 */
[----:B------:R-:W2:Y:S02]  /*83b0*/  @!P0 SYNCS.PHASECHK.TRANS64 P0, [R0+URZ], R2 ;  /* 0x00000002000085a7 */ /* 0x000ea400080010ff */
[----:B--2---:R-:W-:Y:S05]  /*83c0*/  @!P0 BRA `(.L_x_142) ;  /* 0xfffffffc00f08947 */ /* 0x004fea000383ffff */
[----:B------:R-:W-:Y:S05]  /*83d0*/  BRA `(.L_x_143) ;  /* 0xffffffb800287947 */ /* 0x000fea000383ffff */
.L_x_76:
[----:B------:R-:W-:-:S07]  /*83e0*/  MOV R0, UR5 ;  /* 0x0000000500007c02 */ /* 0x000fce0008000f00 */
.L_x_144:
[----:B-1----:R1:W2:Y:S02]  /*83f0*/  SYNCS.PHASECHK.TRANS64.TRYWAIT P0, [R0+URZ], R3 ;  /* 0x00000003000075a7 */ /* 0x0022a400080011ff */
[----:B--2---:R-:W-:Y:S05]  /*8400*/  @!P0 NANOSLEEP.SYNCS 0x989680 ;  /* 0x009896800000895d */ /* 0x004fea0003900000 */
[----:B------:R-:W2:Y:S02]  /*8410*/  @!P0 SYNCS.PHASECHK.TRANS64 P0, [R0+URZ], R3 ;  /* 0x00000003000085a7 */ /* 0x000ea400080010ff */
[----:B--2---:R-:W-:Y:S05]  /*8420*/  @!P0 BRA `(.L_x_144) ;  /* 0xfffffffc00f08947 */ /* 0x004fea000383ffff */
[----:B------:R-:W-:Y:S05]  /*8430*/  BRA `(.L_x_145) ;  /* 0xffffffb800347947 */ /* 0x000fea000383ffff */
.L_x_77:
[----:B------:R-:W-:-:S07]  /*8440*/  MOV R0, UR5 ;  /* 0x0000000500007c02 */ /* 0x000fce0008000f00 */
.L_x_146:
[----:B-1----:R1:W2:Y:S02]  /*8450*/  SYNCS.PHASECHK.TRANS64.TRYWAIT P0, [R0+URZ], R3 ;  /* 0x00000003000075a7 */ /* 0x0022a400080011ff */
[----:B--2---:R-:W-:Y:S05]  /*8460*/  @!P0 NANOSLEEP.SYNCS 0x989680 ;  /* 0x009896800000895d */ /* 0x004fea0003900000 */
[----:B------:R-:W2:Y:S02]  /*8470*/  @!P0 SYNCS.PHASECHK.TRANS64 P0, [R0+URZ], R3 ;  /* 0x00000003000085a7 */ /* 0x000ea400080010ff */
[----:B--2---:R-:W-:Y:S05]  /*8480*/  @!P0 BRA `(.L_x_146) ;  /* 0xfffffffc00f08947 */ /* 0x004fea000383ffff */
[----:B------:R-:W-:Y:S05]  /*8490*/  BRA `(.L_x_147) ;  /* 0xffffffb800407947 */ /* 0x000fea000383ffff */
.L_x_80:
[----:B------:R-:W-:-:S07]  /*84a0*/  MOV R0, UR13 ;  /* 0x0000000d00007c02 */ /* 0x000fce0008000f00 */
.L_x_148:
[----:B-1----:R1:W2:Y:S02]  /*84b0*/  SYNCS.PHASECHK.TRANS64.TRYWAIT P1, [R0+URZ+0xe0], R2 ;  /* 0x0000e002000075a7 */ /* 0x0022a400080211ff */
[----:B--2---:R-:W-:Y:S05]  /*84c0*/  @!P1 NANOSLEEP.SYNCS 0x989680 ;  /* 0x009896800000995d */ /* 0x004fea0003900000 */
[----:B------:R-:W2:Y:S02]  /*84d0*/  @!P1 SYNCS.PHASECHK.TRANS64 P1, [R0+URZ+0xe0], R2 ;  /* 0x0000e002000095a7 */ /* 0x000ea400080210ff */
[----:B--2---:R-:W-:Y:S05]  /*84e0*/  @!P1 BRA `(.L_x_148) ;  /* 0xfffffffc00f09947 */ /* 0x004fea000383ffff */
[----:B------:R-:W-:Y:S05]  /*84f0*/  BRA `(.L_x_149) ;  /* 0xffffffb8008c7947 */ /* 0x000fea000383ffff */
.L_x_85:
[----:B--2---:R2:W3:Y:S02]  /*8500*/  SYNCS.PHASECHK.TRANS64.TRYWAIT P0, [R12+URZ+0x60], R0 ;  /* 0x000060000c0075a7 */ /* 0x0044e400080011ff */
[----:B---3--:R-:W-:Y:S05]  /*8510*/  @!P0 NANOSLEEP.SYNCS 0x989680 ;  /* 0x009896800000895d */ /* 0x008fea0003900000 */
[----:B------:R-:W3:Y:S02]  /*8520*/  @!P0 SYNCS.PHASECHK.TRANS64 P0, [R12+URZ+0x60], R0 ;  /* 0x000060000c0085a7 */ /* 0x000ee400080010ff */
[----:B---3--:R-:W-:Y:S05]  /*8530*/  @!P0 BRA `(.L_x_85) ;  /* 0xfffffffc00f08947 */ /* 0x008fea000383ffff */
[----:B------:R-:W-:Y:S05]  /*8540*/  BRA `(.L_x_150) ;  /* 0xffffffbc00ac7947 */ /* 0x000fea000383ffff */
.L_x_88:
[----:B-1----:R-:W-:Y:S07]  /*8550*/  MOV R0, UR21 ;  /* 0x0000001500007c02 */ /* 0x002fee0008000f00 */
.L_x_151:
[----:B-1----:R1:W2:Y:S02]  /*8560*/  SYNCS.PHASECHK.TRANS64.TRYWAIT P2, [R0+URZ+0x58], R6 ;  /* 0x00005806000075a7 */ /* 0x0022a400080411ff */
[----:B--2---:R-:W-:Y:S05]  /*8570*/  @!P2 NANOSLEEP.SYNCS 0x989680 ;  /* 0x009896800000a95d */ /* 0x004fea0003900000 */
[----:B------:R-:W2:Y:S02]  /*8580*/  @!P2 SYNCS.PHASECHK.TRANS64 P2, [R0+URZ+0x58], R6 ;  /* 0x000058060000a5a7 */ /* 0x000ea400080410ff */
[----:B--2---:R-:W-:Y:S05]  /*8590*/  @!P2 BRA `(.L_x_151) ;  /* 0xfffffffc00f0a947 */ /* 0x004fea000383ffff */
[----:B------:R-:W-:Y:S05]  /*85a0*/  BRA `(.L_x_87) ;  /* 0xffffffc400147947 */ /* 0x000fea000383ffff */
.L_x_91:
[----:B------:R-:W-:Y:S07]  /*85b0*/  MOV R0, UR21 ;  /* 0x0000001500007c02 */ /* 0x000fee0008000f00 */
.L_x_152:
[----:B-1----:R1:W2:Y:S02]  /*85c0*/  SYNCS.PHASECHK.TRANS64.TRYWAIT P0, [R0+URZ+0x40], R9 ;  /* 0x00004009000075a7 */ /* 0x0022a400080011ff */
[----:B--2---:R-:W-:Y:S05]  /*85d0*/  @!P0 NANOSLEEP.SYNCS 0x989680 ;  /* 0x009896800000895d */ /* 0x004fea0003900000 */
[----:B------:R-:W2:Y:S02]  /*85e0*/  @!P0 SYNCS.PHASECHK.TRANS64 P0, [R0+URZ+0x40], R9 ;  /* 0x00004009000085a7 */ /* 0x000ea400080010ff */
[----:B--2---:R-:W-:Y:S05]  /*85f0*/  @!P0 BRA `(.L_x_152) ;  /* 0xfffffffc00f08947 */ /* 0x004fea000383ffff */
[----:B------:R-:W-:Y:S05]  /*8600*/  BRA `(.L_x_153) ;  /* 0xffffffc400707947 */ /* 0x000fea000383ffff */
.L_x_92:
[----:B------:R-:W-:Y:S07]  /*8610*/  MOV R0, UR21 ;  /* 0x0000001500007c02 */ /* 0x000fee0008000f00 */
.L_x_154:
[----:B-1----:R1:W2:Y:S02]  /*8620*/  SYNCS.PHASECHK.TRANS64.TRYWAIT P0, [R0+URZ+0x48], R9 ;  /* 0x00004809000075a7 */ /* 0x0022a400080011ff */
[----:B--2---:R-:W-:Y:S05]  /*8630*/  @!P0 NANOSLEEP.SYNCS 0x989680 ;  /* 0x009896800000895d */ /* 0x004fea0003900000 */
[----:B------:R-:W2:Y:S02]  /*8640*/  @!P0 SYNCS.PHASECHK.TRANS64 P0, [R0+URZ+0x48], R9 ;  /* 0x00004809000085a7 */ /* 0x000ea400080010ff */
[----:B--2---:R-:W-:Y:S05]  /*8650*/  @!P0 BRA `(.L_x_154) ;  /* 0xfffffffc00f08947 */ /* 0x004fea000383ffff */
[----:B------:R-:W-:Y:S05]  /*8660*/  BRA `(.L_x_155) ;  /* 0xffffffc400c87947 */ /* 0x000fea000383ffff */
.L_x_94:
[----:B------:R-:W-:-:S07]  /*8670*/  MOV R0, UR21 ;  /* 0x0000001500007c02 */ /* 0x000fce0008000f00 */
.L_x_156:
[----:B-1----:R1:W3:Y:S02]  /*8680*/  SYNCS.PHASECHK.TRANS64.TRYWAIT P0, [R0+URZ+0x40], R2 ;  /* 0x00004002000075a7 */ /* 0x0022e400080011ff */
[----:B---3--:R-:W-:Y:S05]  /*8690*/  @!P0 NANOSLEEP.SYNCS 0x989680 ;  /* 0x009896800000895d */ /* 0x008fea0003900000 */
[----:B------:R-:W3:Y:S02]  /*86a0*/  @!P0 SYNCS.PHASECHK.TRANS64 P0, [R0+URZ+0x40], R2 ;  /* 0x00004002000085a7 */ /* 0x000ee400080010ff */
[----:B---3--:R-:W-:Y:S05]  /*86b0*/  @!P0 BRA `(.L_x_156) ;  /* 0xfffffffc00f08947 */ /* 0x008fea000383ffff */
[----:B------:R-:W-:Y:S05]  /*86c0*/  BRA `(.L_x_157) ;  /* 0xffffffc800547947 */ /* 0x000fea000383ffff */
.L_x_96:
[----:B-1----:R1:W2:Y:S02]  /*86d0*/  SYNCS.PHASECHK.TRANS64.TRYWAIT P0, [R3+URZ+0x60], R0 ;  /* 0x00006000030075a7 */ /* 0x0022a400080011ff */
[----:B--2---:R-:W-:Y:S05]  /*86e0*/  @!P0 NANOSLEEP.SYNCS 0x989680 ;  /* 0x009896800000895d */ /* 0x004fea0003900000 */
[----:B------:R-:W2:Y:S02]  /*86f0*/  @!P0 SYNCS.PHASECHK.TRANS64 P0, [R3+URZ+0x60], R0 ;  /* 0x00006000030085a7 */ /* 0x000ea400080010ff */
[----:B--2---:R-:W-:Y:S05]  /*8700*/  @!P0 BRA `(.L_x_96) ;  /* 0xfffffffc00f08947 */ /* 0x004fea000383ffff */
[----:B------:R-:W-:Y:S05]  /*8710*/  BRA `(.L_x_158) ;  /* 0xffffffcc00107947 */ /* 0x000fea000383ffff */
.L_x_107:
[----:B-1----:R1:W2:Y:S02]  /*8720*/  SYNCS.PHASECHK.TRANS64.TRYWAIT P1, [R4+URZ+0x30], R0 ;  /* 0x00003000040075a7 */ /* 0x0022a400080211ff */
[----:B--2---:R-:W-:Y:S05]  /*8730*/  @!P1 NANOSLEEP.SYNCS 0x989680 ;  /* 0x009896800000995d */ /* 0x004fea0003900000 */
[----:B------:R-:W2:Y:S02]  /*8740*/  @!P1 SYNCS.PHASECHK.TRANS64 P1, [R4+URZ+0x30], R0 ;  /* 0x00003000040095a7 */ /* 0x000ea400080210ff */
[----:B--2---:R-:W-:Y:S05]  /*8750*/  @!P1 BRA `(.L_x_107) ;  /* 0xfffffffc00f09947 */ /* 0x004fea000383ffff */
[----:B------:R-:W-:Y:S05]  /*8760*/  BRA `(.L_x_106) ;  /* 0xffffffd800787947 */ /* 0x000fea000383ffff */
.L_x_109:
[----:B-1----:R1:W2:Y:S02]  /*8770*/  SYNCS.PHASECHK.TRANS64.TRYWAIT P0, [R80+URZ+0x80], R5 ;  /* 0x00008005500075a7 */ /* 0x0022a400080011ff */
[----:B--2---:R-:W-:Y:S05]  /*8780*/  @!P0 NANOSLEEP.SYNCS 0x989680 ;  /* 0x009896800000895d */ /* 0x004fea0003900000 */
[----:B------:R-:W2:Y:S02]  /*8790*/  @!P0 SYNCS.PHASECHK.TRANS64 P0, [R80+URZ+0x80], R5 ;  /* 0x00008005500085a7 */ /* 0x000ea400080010ff */
[----:B--2---:R-:W-:Y:S05]  /*87a0*/  @!P0 BRA `(.L_x_109) ;  /* 0xfffffffc00f08947 */ /* 0x004fea000383ffff */
[----:B------:R-:W-:Y:S05]  /*87b0*/  BRA `(.L_x_108) ;  /* 0xffffffd800cc7947 */ /* 0x000fea000383ffff */
.L_x_117:
[----:B--2---:R2:W3:Y:S02]  /*87c0*/  SYNCS.PHASECHK.TRANS64.TRYWAIT P0, [R3+URZ+0x30], R0 ;  /* 0x00003000030075a7 */ /* 0x0044e400080011ff */
[----:B---3--:R-:W-:Y:S05]  /*87d0*/  @!P0 NANOSLEEP.SYNCS 0x989680 ;  /* 0x009896800000895d */ /* 0x008fea0003900000 */
[----:B------:R-:W3:Y:S02]  /*87e0*/  @!P0 SYNCS.PHASECHK.TRANS64 P0, [R3+URZ+0x30], R0 ;  /* 0x00003000030085a7 */ /* 0x000ee400080010ff */
[----:B---3--:R-:W-:Y:S05]  /*87f0*/  @!P0 BRA `(.L_x_117) ;  /* 0xfffffffc00f08947 */ /* 0x008fea000383ffff */
[----:B------:R-:W-:Y:S05]  /*8800*/  BRA `(.L_x_116) ;  /* 0xffffffe400d87947 */ /* 0x000fea000383ffff */
        .weak           $__internal_0_$__cuda_sm10x_tcgen05_guardrail_trap_col_being_dealloced_not_returned_by_alloc
        .type           $__internal_0_$__cuda_sm10x_tcgen05_guardrail_trap_col_being_dealloced_not_returned_by_alloc,@function
        .size           $__internal_0_$__cuda_sm10x_tcgen05_guardrail_trap_col_being_dealloced_not_returned_by_alloc,($__internal_1_$__cuda_sm10x_tcgen05_guardrail_trap_phase_invalid_during_alloc - $__internal_0_$__cuda_sm10x_tcgen05_guardrail_trap_col_being_dealloced_not_returned_by_alloc)
$__internal_0_$__cuda_sm10x_tcgen05_guardrail_trap_col_being_dealloced_not_returned_by_alloc:
[----:B------:R-:W-:Y:S05]  /*8810*/  BPT.TRAP 0x1 ;  /* 0x000000040000795c */ /* 0x000fea0000300000 */
[----:B------:R-:W-:-:S04]  /*8820*/  HFMA2 R3, -RZ, RZ, 0, 0 ;  /* 0x00000000ff037431 */ /* 0x000fc800000001ff */
[----:B------:R-:W-:Y:S05]  /*8830*/  RET.REL.NODEC R2 `(_ZN7cutlass13device_kernelINS_4gemm6kernel13GemmUniversalIN4cute5tupleIJiiiiEEENS1_10collective13CollectiveMmaINS1_35MainloopSm100TmaUmmaWarpSpecializedILi3ELi2ELi4ENS5_IJNS4_1CILi2EEESB_NSA_ILi1EEEEEEEENS5_IJNSA_ILi128EEESF_NSA_ILi32EEEEEEaNS5_IJlSC_lEEEaSI_NS4_8TiledMMAINS4_8MMA_AtomIJNS4_21SM100_MMA_S8_2x1SM_SSIaaiLi128ELi128ELNS4_4UMMA5MajorE0ELSN_0ELNSM_8SaturateE0EEEEEENS4_6LayoutINS5_IJSC_SC_SC_EEENS5_IJNSA_ILi0EEEST_ST_EEEEENS5_IJNS4_10UnderscoreESW_SW_EEEEENS4_28SM100_TMA_2SM_LOAD_MULTICASTENS4_14ComposedLayoutINS4_7SwizzleILi1ELi4ELi3EEENS4_18smem_ptr_flag_bitsILi8EEENSR_INS5_IJNSA_ILi8EEESG_EEENS5_IJSG_SC_EEEEEEEvNS4_8identityENS4_18SM100_TMA_2SM_LOADES19_vS1A_EENS_8epilogue10collective18CollectiveEpilogueINS1D_23Sm100TmaWarpSpecializedILi2ELi2ELi32ELb0ELb0EEEJNS5_IJNSA_ILi64EEESF_SG_EEENS5_IJNSR_IS1I_SC_EENSR_INS5_IJSG_SB_EEENS5_IJSC_S1I_EEEEEEEEaSI_aSI_NS1D_6fusion15FusionCallbacksIS1H_NS1P_17LinearCombinationIaiaiLNS_15FloatRoundStyleE2EEES1J_S1O_JEEENS4_5SM1004TMEM4LOAD26SM100_TMEM_LOAD_32dp32b32xENS4_13SM90_TMA_LOADES19_NS4_39AutoVectorizingCopyWithAssumedAlignmentILi128EEENS4_14SM90_TMA_STOREES19_S21_S21_EEEvvEEEEvNT_6ParamsE) ;  /* 0xffffff7402f07950 */ /* 0x000fea0003c3ffff */
        .weak           $__internal_1_$__cuda_sm10x_tcgen05_guardrail_trap_phase_invalid_during_alloc
        .type           $__internal_1_$__cuda_sm10x_tcgen05_guardrail_trap_phase_invalid_during_alloc,@function
        .size           $__internal_1_$__cuda_sm10x_tcgen05_guardrail_trap_phase_invalid_during_alloc,($__internal_2_$__cuda_sm10x_tcgen05_guardrail_trap_unallocated_columns_being_dealloced - $__internal_1_$__cuda_sm10x_tcgen05_guardrail_trap_phase_invalid_during_alloc)
$__internal_1_$__cuda_sm10x_tcgen05_guardrail_trap_phase_invalid_during_alloc:
[----:B------:R-:W-:Y:S05]  /*8840*/  BPT.TRAP 0x1 ;  /* 0x000000040000795c */ /* 0x000fea0000300000 */
[----:B------:R-:W-:-:S04]  /*8850*/  MOV R5, 0x0 ;  /* 0x0000000000057802 */ /* 0x000fc80000000f00 */
[----:B------:R-:W-:Y:S05]  /*8860*/  RET.REL.NODEC R4 `(_ZN7cutlass13device_kernelINS_4gemm6kernel13GemmUniversalIN4cute5tupleIJiiiiEEENS1_10collective13CollectiveMmaINS1_35MainloopSm100TmaUmmaWarpSpecializedILi3ELi2ELi4ENS5_IJNS4_1CILi2EEESB_NSA_ILi1EEEEEEEENS5_IJNSA_ILi128EEESF_NSA_ILi32EEEEEEaNS5_IJlSC_lEEEaSI_NS4_8TiledMMAINS4_8MMA_AtomIJNS4_21SM100_MMA_S8_2x1SM_SSIaaiLi128ELi128ELNS4_4UMMA5MajorE0ELSN_0ELNSM_8SaturateE0EEEEEENS4_6LayoutINS5_IJSC_SC_SC_EEENS5_IJNSA_ILi0EEEST_ST_EEEEENS5_IJNS4_10UnderscoreESW_SW_EEEEENS4_28SM100_TMA_2SM_LOAD_MULTICASTENS4_14ComposedLayoutINS4_7SwizzleILi1ELi4ELi3EEENS4_18smem_ptr_flag_bitsILi8EEENSR_INS5_IJNSA_ILi8EEESG_EEENS5_IJSG_SC_EEEEEEEvNS4_8identityENS4_18SM100_TMA_2SM_LOADES19_vS1A_EENS_8epilogue10collective18CollectiveEpilogueINS1D_23Sm100TmaWarpSpecializedILi2ELi2ELi32ELb0ELb0EEEJNS5_IJNSA_ILi64EEESF_SG_EEENS5_IJNSR_IS1I_SC_EENSR_INS5_IJSG_SB_EEENS5_IJSC_S1I_EEEEEEEEaSI_aSI_NS1D_6fusion15FusionCallbacksIS1H_NS1P_17LinearCombinationIaiaiLNS_15FloatRoundStyleE2EEES1J_S1O_JEEENS4_5SM1004TMEM4LOAD26SM100_TMEM_LOAD_32dp32b32xENS4_13SM90_TMA_LOADES19_NS4_39AutoVectorizingCopyWithAssumedAlignmentILi128EEENS4_14SM90_TMA_STOREES19_S21_S21_EEEvvEEEEvNT_6ParamsE) ;  /* 0xffffff7404e47950 */ /* 0x000fea0003c3ffff */
        .weak           $__internal_2_$__cuda_sm10x_tcgen05_guardrail_trap_unallocated_columns_being_dealloced
        .type           $__internal_2_$__cuda_sm10x_tcgen05_guardrail_trap_unallocated_columns_being_dealloced,@function
        .size           $__internal_2_$__cuda_sm10x_tcgen05_guardrail_trap_unallocated_columns_being_dealloced,(.L_x_160 - $__internal_2_$__cuda_sm10x_tcgen05_guardrail_trap_unallocated_columns_being_dealloced)
$__internal_2_$__cuda_sm10x_tcgen05_guardrail_trap_unallocated_columns_being_dealloced:
[----:B------:R-:W-:Y:S05]  /*8870*/  BPT.TRAP 0x1 ;  /* 0x000000040000795c */ /* 0x000fea0000300000 */
[----:B------:R-:W-:-:S04]  /*8880*/  HFMA2 R3, -RZ, RZ, 0, 0 ;  /* 0x00000000ff037431 */ /* 0x000fc800000001ff */
[----:B------:R-:W-:Y:S05]  /*8890*/  RET.REL.NODEC R2 `(_ZN7cutlass13device_kernelINS_4gemm6kernel13GemmUniversalIN4cute5tupleIJiiiiEEENS1_10collective13CollectiveMmaINS1_35MainloopSm100TmaUmmaWarpSpecializedILi3ELi2ELi4ENS5_IJNS4_1CILi2EEESB_NSA_ILi1EEEEEEEENS5_IJNSA_ILi128EEESF_NSA_ILi32EEEEEEaNS5_IJlSC_lEEEaSI_NS4_8TiledMMAINS4_8MMA_AtomIJNS4_21SM100_MMA_S8_2x1SM_SSIaaiLi128ELi128ELNS4_4UMMA5MajorE0ELSN_0ELNSM_8SaturateE0EEEEEENS4_6LayoutINS5_IJSC_SC_SC_EEENS5_IJNSA_ILi0EEEST_ST_EEEEENS5_IJNS4_10UnderscoreESW_SW_EEEEENS4_28SM100_TMA_2SM_LOAD_MULTICASTENS4_14ComposedLayoutINS4_7SwizzleILi1ELi4ELi3EEENS4_18smem_ptr_flag_bitsILi8EEENSR_INS5_IJNSA_ILi8EEESG_EEENS5_IJSG_SC_EEEEEEEvNS4_8identityENS4_18SM100_TMA_2SM_LOADES19_vS1A_EENS_8epilogue10collective18CollectiveEpilogueINS1D_23Sm100TmaWarpSpecializedILi2ELi2ELi32ELb0ELb0EEEJNS5_IJNSA_ILi64EEESF_SG_EEENS5_IJNSR_IS1I_SC_EENSR_INS5_IJSG_SB_EEENS5_IJSC_S1I_EEEEEEEEaSI_aSI_NS1D_6fusion15FusionCallbacksIS1H_NS1P_17LinearCombinationIaiaiLNS_15FloatRoundStyleE2EEES1J_S1O_JEEENS4_5SM1004TMEM4LOAD26SM100_TMEM_LOAD_32dp32b32xENS4_13SM90_TMA_LOADES19_NS4_39AutoVectorizingCopyWithAssumedAlignmentILi128EEENS4_14SM90_TMA_STOREES19_S21_S21_EEEvvEEEEvNT_6ParamsE) ;  /* 0xffffff7402d87950 */ /* 0x000fea0003c3ffff */
.L_x_159:
[----:B------:R-:W-:-:S00]  /*88a0*/  BRA `(.L_x_159) ;  /* 0xfffffffc00fc7947 */ /* 0x000fc0000383ffff */
[----:B------:R-:W-:-:S00]  /*88b0*/  NOP ;  /* 0x0000000000007918 */ /* 0x000fc00000000000 */
        /* <DEDUP_REMOVED lines=12> */
.L_x_160:


//--------------------- .nv.global.init           --------------------------
	.section	.nv.global.init,"aw",@progbits
.nv.global.init:
	.type		$str$27,@object
	.size		$str$27,($str$28 - $str$27)
$str$27:
        /*0000*/ 	.byte	0x28, 0x61, 0x64, 0x64, 0x72, 0x65, 0x73, 0x73, 0x20, 0x26, 0x20, 0x6d, 0x61, 0x73, 0x6b, 0x29
        /*0010*/ 	.byte	0x20, 0x3d, 0x3d, 0x20, 0x30, 0x00
	.type		$str$28,@object
	.size		$str$28,($str$26 - $str$28)
$str$28:
        /*0016*/ 	.byte	0x2f, 0x74, 0x6d, 0x70, 0x2f, 0x63, 0x75, 0x74, 0x6c, 0x61, 0x73, 0x73, 0x5f, 0x73, 0x77, 0x65
        /*0026*/ 	.byte	0x65, 0x70, 0x5f, 0x73, 0x72, 0x63, 0x2f, 0x69, 0x6e, 0x63, 0x6c, 0x75, 0x64, 0x65, 0x2f, 0x63
        /*0036*/ 	.byte	0x75, 0x74, 0x65, 0x2f, 0x70, 0x6f, 0x69, 0x6e, 0x74, 0x65, 0x72, 0x5f, 0x66, 0x6c, 0x61, 0x67
        /*0046*/ 	.byte	0x67, 0x65, 0x64, 0x2e, 0x68, 0x70, 0x70, 0x00
	.type		$str$26,@object
	.size		$str$26,($str$25 - $str$26)
$str$26:
        /*004e*/ 	.byte	0x2f, 0x74, 0x6d, 0x70, 0x2f, 0x63, 0x75, 0x74, 0x6c, 0x61, 0x73, 0x73, 0x5f, 0x73, 0x77, 0x65
        /*005e*/ 	.byte	0x65, 0x70, 0x5f, 0x73, 0x72, 0x63, 0x2f, 0x69, 0x6e, 0x63, 0x6c, 0x75, 0x64, 0x65, 0x2f, 0x63
        /*006e*/ 	.byte	0x75, 0x74, 0x65, 0x2f, 0x61, 0x74, 0x6f, 0x6d, 0x2f, 0x63, 0x6f, 0x70, 0x79, 0x5f, 0x74, 0x72
        /*007e*/ 	.byte	0x61, 0x69, 0x74, 0x73, 0x5f, 0x73, 0x6d, 0x31, 0x30, 0x30, 0x2e, 0x68, 0x70, 0x70, 0x00
	.type		$str$25,@object
	.size		$str$25,(__unnamed_1 - $str$25)
$str$25:
        /*008d*/ 	.byte	0x28, 0x28, 0x75, 0x69, 0x6e, 0x74, 0x33, 0x32, 0x5f, 0x74, 0x28, 0x74, 0x68, 0x72, 0x65, 0x61
        /*009d*/ 	.byte	0x64, 0x49, 0x64, 0x78, 0x2e, 0x78, 0x29, 0x20, 0x2f, 0x20, 0x33, 0x32, 0x29, 0x20, 0x25, 0x20
        /*00ad*/ 	.byte	0x34, 0x29, 0x20, 0x3d, 0x3d, 0x20, 0x28, 0x28, 0x28, 0x74, 0x6d, 0x65, 0x6d, 0x5f, 0x61, 0x64
        /*00bd*/ 	.byte	0x64, 0x72, 0x20, 0x3e, 0x3e, 0x20, 0x31, 0x36, 0x29, 0x20, 0x2f, 0x20, 0x33, 0x32, 0x29, 0x20
        /*00cd*/ 	.byte	0x25, 0x20, 0x34, 0x29, 0x00
	.type		__unnamed_1,@object
	.size		__unnamed_1,(__unnamed_2 - __unnamed_1)
__unnamed_1:
        /*00d2*/ 	.byte	0x61, 0x75, 0x74, 0x6f, 0x20, 0x63, 0x75, 0x74, 0x65, 0x3a, 0x3a, 0x61, 0x73, 0x5f, 0x70, 0x6f
        /* <DEDUP_REMOVED lines=24> */
        /*0262*/ 	.byte	0x3e, 0x3e, 0x5d, 0x00
	.type		__unnamed_2,@object
	.size		__unnamed_2,(.L_2 - __unnamed_2)
__unnamed_2:
        /* <DEDUP_REMOVED lines=41> */
.L_2:


//--------------------- .nv.shared._ZN7cutlass13device_kernelINS_4gemm6kernel13GemmUniversalIN4cute5tupleIJiiiiEEENS1_10collective13CollectiveMmaINS1_35MainloopSm100TmaUmmaWarpSpecializedILi3ELi2ELi4ENS5_IJNS4_1CILi2EEESB_NSA_ILi1EEEEEEEENS5_IJNSA_ILi128EEESF_NSA_ILi32EEEEEEaNS5_IJlSC_lEEEaSI_NS4_8TiledMMAINS4_8MMA_AtomIJNS4_21SM100_MMA_S8_2x1SM_SSIaaiLi128ELi128ELNS4_4UMMA5MajorE0ELSN_0ELNSM_8SaturateE0EEEEEENS4_6LayoutINS5_IJSC_SC_SC_EEENS5_IJNSA_ILi0EEEST_ST_EEEEENS5_IJNS4_10UnderscoreESW_SW_EEEEENS4_28SM100_TMA_2SM_LOAD_MULTICASTENS4_14ComposedLayoutINS4_7SwizzleILi1ELi4ELi3EEENS4_18smem_ptr_flag_bitsILi8EEENSR_INS5_IJNSA_ILi8EEESG_EEENS5_IJSG_SC_EEEEEEEvNS4_8identityENS4_18SM100_TMA_2SM_LOADES19_vS1A_EENS_8epilogue10collective18CollectiveEpilogueINS1D_23Sm100TmaWarpSpecializedILi2ELi2ELi32ELb0ELb0EEEJNS5_IJNSA_ILi64EEESF_SG_EEENS5_IJNSR_IS1I_SC_EENSR_INS5_IJSG_SB_EEENS5_IJSC_S1I_EEEEEEEEaSI_aSI_NS1D_6fusion15FusionCallbacksIS1H_NS1P_17LinearCombinationIaiaiLNS_15FloatRoundStyleE2EEES1J_S1O_JEEENS4_5SM1004TMEM4LOAD26SM100_TMEM_LOAD_32dp32b32xENS4_13SM90_TMA_LOADES19_NS4_39AutoVectorizingCopyWithAssumedAlignmentILi128EEENS4_14SM90_TMA_STOREES19_S21_S21_EEEvvEEEEvNT_6ParamsE --------------------------
	.section	.nv.shared._ZN7cutlass13device_kernelINS_4gemm6kernel13GemmUniversalIN4cute5tupleIJiiiiEEENS1_10collective13CollectiveMmaINS1_35MainloopSm100TmaUmmaWarpSpecializedILi3ELi2ELi4ENS5_IJNS4_1CILi2EEESB_NSA_ILi1EEEEEEEENS5_IJNSA_ILi128EEESF_NSA_ILi32EEEEEEaNS5_IJlSC_lEEEaSI_NS4_8TiledMMAINS4_8MMA_AtomIJNS4_21SM100_MMA_S8_2x1SM_SSIaaiLi128ELi128ELNS4_4UMMA5MajorE0ELSN_0ELNSM_8SaturateE0EEEEEENS4_6LayoutINS5_IJSC_SC_SC_EEENS5_IJNSA_ILi0EEEST_ST_EEEEENS5_IJNS4_10UnderscoreESW_SW_EEEEENS4_28SM100_TMA_2SM_LOAD_MULTICASTENS4_14ComposedLayoutINS4_7SwizzleILi1ELi4ELi3EEENS4_18smem_ptr_flag_bitsILi8EEENSR_INS5_IJNSA_ILi8EEESG_EEENS5_IJSG_SC_EEEEEEEvNS4_8identityENS4_18SM100_TMA_2SM_LOADES19_vS1A_EENS_8epilogue10collective18CollectiveEpilogueINS1D_23Sm100TmaWarpSpecializedILi2ELi2ELi32ELb0ELb0EEEJNS5_IJNSA_ILi64EEESF_SG_EEENS5_IJNSR_IS1I_SC_EENSR_INS5_IJSG_SB_EEENS5_IJSC_S1I_EEEEEEEEaSI_aSI_NS1D_6fusion15FusionCallbacksIS1H_NS1P_17LinearCombinationIaiaiLNS_15FloatRoundStyleE2EEES1J_S1O_JEEENS4_5SM1004TMEM4LOAD26SM100_TMEM_LOAD_32dp32b32xENS4_13SM90_TMA_LOADES19_NS4_39AutoVectorizingCopyWithAssumedAlignmentILi128EEENS4_14SM90_TMA_STOREES19_S21_S21_EEEvvEEEEvNT_6ParamsE,"aw",@nobits
	.sectionflags	@""
	.align	16
	.zero		1024


//--------------------- .nv.shared.reserved.0     --------------------------
	.section	.nv.shared.reserved.0,"aw",@nobits
	.weak		__nv_reservedSMEM_offset_0_alias
	.size		__nv_reservedSMEM_offset_0_alias, 0, 64
	.other		__nv_reservedSMEM_offset_0_alias,@"STO_CUDA_RESERVED_SHARED STV_DEFAULT"
__nv_reservedSMEM_offset_0_alias:
	.zero		0
.nv.shared.reserved.0:
	.zero		64
	.weak		__nv_reservedSMEM_tcgen05_partition
	.type		__nv_reservedSMEM_tcgen05_partition,@object
	.size		__nv_reservedSMEM_tcgen05_partition,(.L_0 - __nv_reservedSMEM_tcgen05_partition)
__nv_reservedSMEM_tcgen05_partition:
	.zero		32
.L_0:


//--------------------- .nv.global                --------------------------
	.section	.nv.global,"aw",@nobits
.nv.global:
	.type		_ZN40_INTERNAL_beeff6e8_4_k_cu_2e1a6fbf_103374cute1_E,@object
	.size		_ZN40_INTERNAL_beeff6e8_4_k_cu_2e1a6fbf_103374cute1_E,(_ZN40_INTERNAL_beeff6e8_4_k_cu_2e1a6fbf_103374cuda3std3__45__cpo6cbeginE - _ZN40_INTERNAL_beeff6e8_4_k_cu_2e1a6fbf_103374cute1_E)
_ZN40_INTERNAL_beeff6e8_4_k_cu_2e1a6fbf_103374cute1_E:
	.zero		1
	.type		_ZN40_INTERNAL_beeff6e8_4_k_cu_2e1a6fbf_103374cuda3std3__45__cpo6cbeginE,@object
	.size		_ZN40_INTERNAL_beeff6e8_4_k_cu_2e1a6fbf_103374cuda3std3__45__cpo6cbeginE,(_ZN40_INTERNAL_beeff6e8_4_k_cu_2e1a6fbf_103374cuda3std3__48in_placeE - _ZN40_INTERNAL_beeff6e8_4_k_cu_2e1a6fbf_103374cuda3std3__45__cpo6cbeginE)
_ZN40_INTERNAL_beeff6e8_4_k_cu_2e1a6fbf_103374cuda3std3__45__cpo6cbeginE:
	.zero		1
	.type		_ZN40_INTERNAL_beeff6e8_4_k_cu_2e1a6fbf_103374cuda3std3__48in_placeE,@object
	.size		_ZN40_INTERNAL_beeff6e8_4_k_cu_2e1a6fbf_103374cuda3std3__48in_placeE,(_ZN40_INTERNAL_beeff6e8_4_k_cu_2e1a6fbf_103374cuda3std6ranges3__45__cpo9iter_moveE - _ZN40_INTERNAL_beeff6e8_4_k_cu_2e1a6fbf_103374cuda3std3__48in_placeE)
_ZN40_INTERNAL_beeff6e8_4_k_cu_2e1a6fbf_103374cuda3std3__48in_placeE:
	.zero		1
	.type		_ZN40_INTERNAL_beeff6e8_4_k_cu_2e1a6fbf_103374cuda3std6ranges3__45__cpo9iter_moveE,@object
	.size		_ZN40_INTERNAL_beeff6e8_4_k_cu_2e1a6fbf_103374cuda3std6ranges3__45__cpo9iter_moveE,(_ZN40_INTERNAL_beeff6e8_4_k_cu_2e1a6fbf_103374cuda3std3__45__cpo5beginE - _ZN40_INTERNAL_beeff6e8_4_k_cu_2e1a6fbf_103374cuda3std6ranges3__45__cpo9iter_moveE)
_ZN40_INTERNAL_beeff6e8_4_k_cu_2e1a6fbf_103374cuda3std6ranges3__45__cpo9iter_moveE:
	.zero		1
	.type		_ZN40_INTERNAL_beeff6e8_4_k_cu_2e1a6fbf_103374cuda3std3__45__cpo5beginE,@object
	.size		_ZN40_INTERNAL_beeff6e8_4_k_cu_2e1a6fbf_103374cuda3std3__45__cpo5beginE,(_ZN40_INTERNAL_beeff6e8_4_k_cu_2e1a6fbf_103374cuda3std3__442_GLOBAL__N__beeff6e8_4_k_cu_2e1a6fbf_103376ignoreE - _ZN40_INTERNAL_beeff6e8_4_k_cu_2e1a6fbf_103374cuda3std3__45__cpo5beginE)
_ZN40_INTERNAL_beeff6e8_4_k_cu_2e1a6fbf_103374cuda3std3__45__cpo5beginE:
	.zero		1
	.type		_ZN40_INTERNAL_beeff6e8_4_k_cu_2e1a6fbf_103374cuda3std3__442_GLOBAL__N__beeff6e8_4_k_cu_2e1a6fbf_103376ignoreE,@object
	.size		_ZN40_INTERNAL_beeff6e8_4_k_cu_2e1a6fbf_103374cuda3std3__442_GLOBAL__N__beeff6e8_4_k_cu_2e1a6fbf_103376ignoreE,(_ZN40_INTERNAL_beeff6e8_4_k_cu_2e1a6fbf_103374cute7productE - _ZN40_INTERNAL_beeff6e8_4_k_cu_2e1a6fbf_103374cuda3std3__442_GLOBAL__N__beeff6e8_4_k_cu_2e1a6fbf_103376ignoreE)
_ZN40_INTERNAL_beeff6e8_4_k_cu_2e1a6fbf_103374cuda3std3__442_GLOBAL__N__beeff6e8_4_k_cu_2e1a6fbf_103376ignoreE:
	.zero		1
	.type		_ZN40_INTERNAL_beeff6e8_4_k_cu_2e1a6fbf_103374cute7productE,@object
	.size		_ZN40_INTERNAL_beeff6e8_4_k_cu_2e1a6fbf_103374cute7productE,(_ZN40_INTERNAL_beeff6e8_4_k_cu_2e1a6fbf_103374cuda3std3__45__cpo3endE - _ZN40_INTERNAL_beeff6e8_4_k_cu_2e1a6fbf_103374cute7productE)
_ZN40_INTERNAL_beeff6e8_4_k_cu_2e1a6fbf_103374cute7productE:
	.zero		1
	.type		_ZN40_INTERNAL_beeff6e8_4_k_cu_2e1a6fbf_103374cuda3std3__45__cpo3endE,@object
	.size		_ZN40_INTERNAL_beeff6e8_4_k_cu_2e1a6fbf_103374cuda3std3__45__cpo3endE,(_ZN40_INTERNAL_beeff6e8_4_k_cu_2e1a6fbf_103374cuda3std3__419piecewise_constructE - _ZN40_INTERNAL_beeff6e8_4_k_cu_2e1a6fbf_103374cuda3std3__45__cpo3endE)
_ZN40_INTERNAL_beeff6e8_4_k_cu_2e1a6fbf_103374cuda3std3__45__cpo3endE:
	.zero		1
	.type		_ZN40_INTERNAL_beeff6e8_4_k_cu_2e1a6fbf_103374cuda3std3__419piecewise_constructE,@object
	.size		_ZN40_INTERNAL_beeff6e8_4_k_cu_2e1a6fbf_103374cuda3std3__419piecewise_constructE,(_ZN40_INTERNAL_beeff6e8_4_k_cu_2e1a6fbf_103374cuda3std3__45__cpo4cendE - _ZN40_INTERNAL_beeff6e8_4_k_cu_2e1a6fbf_103374cuda3std3__419piecewise_constructE)
_ZN40_INTERNAL_beeff6e8_4_k_cu_2e1a6fbf_103374cuda3std3__419piecewise_constructE:
	.zero		1
	.type		_ZN40_INTERNAL_beeff6e8_4_k_cu_2e1a6fbf_103374cuda3std3__45__cpo4cendE,@object
	.size		_ZN40_INTERNAL_beeff6e8_4_k_cu_2e1a6fbf_103374cuda3std3__45__cpo4cendE,(_ZN40_INTERNAL_beeff6e8_4_k_cu_2e1a6fbf_103374cuda3std6ranges3__45__cpo4swapE - _ZN40_INTERNAL_beeff6e8_4_k_cu_2e1a6fbf_103374cuda3std3__45__cpo4cendE)
_ZN40_INTERNAL_beeff6e8_4_k_cu_2e1a6fbf_103374cuda3std3__45__cpo4cendE:
	.zero		1
	.type		_ZN40_INTERNAL_beeff6e8_4_k_cu_2e1a6fbf_103374cuda3std6ranges3__45__cpo4swapE,@object
	.size		_ZN40_INTERNAL_beeff6e8_4_k_cu_2e1a6fbf_103374cuda3std6ranges3__45__cpo4swapE,(.L_10 - _ZN40_INTERNAL_beeff6e8_4_k_cu_2e1a6fbf_103374cuda3std6ranges3__45__cpo4swapE)
_ZN40_INTERNAL_beeff6e8_4_k_cu_2e1a6fbf_103374cuda3std6ranges3__45__cpo4swapE:
	.zero		1
.L_10:


//--------------------- .nv.constant0._ZN7cutlass13device_kernelINS_4gemm6kernel13GemmUniversalIN4cute5tupleIJiiiiEEENS1_10collective13CollectiveMmaINS1_35MainloopSm100TmaUmmaWarpSpecializedILi3ELi2ELi4ENS5_IJNS4_1CILi2EEESB_NSA_ILi1EEEEEEEENS5_IJNSA_ILi128EEESF_NSA_ILi32EEEEEEaNS5_IJlSC_lEEEaSI_NS4_8TiledMMAINS4_8MMA_AtomIJNS4_21SM100_MMA_S8_2x1SM_SSIaaiLi128ELi128ELNS4_4UMMA5MajorE0ELSN_0ELNSM_8SaturateE0EEEEEENS4_6LayoutINS5_IJSC_SC_SC_EEENS5_IJNSA_ILi0EEEST_ST_EEEEENS5_IJNS4_10UnderscoreESW_SW_EEEEENS4_28SM100_TMA_2SM_LOAD_MULTICASTENS4_14ComposedLayoutINS4_7SwizzleILi1ELi4ELi3EEENS4_18smem_ptr_flag_bitsILi8EEENSR_INS5_IJNSA_ILi8EEESG_EEENS5_IJSG_SC_EEEEEEEvNS4_8identityENS4_18SM100_TMA_2SM_LOADES19_vS1A_EENS_8epilogue10collective18CollectiveEpilogueINS1D_23Sm100TmaWarpSpecializedILi2ELi2ELi32ELb0ELb0EEEJNS5_IJNSA_ILi64EEESF_SG_EEENS5_IJNSR_IS1I_SC_EENSR_INS5_IJSG_SB_EEENS5_IJSC_S1I_EEEEEEEEaSI_aSI_NS1D_6fusion15FusionCallbacksIS1H_NS1P_17LinearCombinationIaiaiLNS_15FloatRoundStyleE2EEES1J_S1O_JEEENS4_5SM1004TMEM4LOAD26SM100_TMEM_LOAD_32dp32b32xENS4_13SM90_TMA_LOADES19_NS4_39AutoVectorizingCopyWithAssumedAlignmentILi128EEENS4_14SM90_TMA_STOREES19_S21_S21_EEEvvEEEEvNT_6ParamsE --------------------------
	.section	.nv.constant0._ZN7cutlass13device_kernelINS_4gemm6kernel13GemmUniversalIN4cute5tupleIJiiiiEEENS1_10collective13CollectiveMmaINS1_35MainloopSm100TmaUmmaWarpSpecializedILi3ELi2ELi4ENS5_IJNS4_1CILi2EEESB_NSA_ILi1EEEEEEEENS5_IJNSA_ILi128EEESF_NSA_ILi32EEEEEEaNS5_IJlSC_lEEEaSI_NS4_8TiledMMAINS4_8MMA_AtomIJNS4_21SM100_MMA_S8_2x1SM_SSIaaiLi128ELi128ELNS4_4UMMA5MajorE0ELSN_0ELNSM_8SaturateE0EEEEEENS4_6LayoutINS5_IJSC_SC_SC_EEENS5_IJNSA_ILi0EEEST_ST_EEEEENS5_IJNS4_10UnderscoreESW_SW_EEEEENS4_28SM100_TMA_2SM_LOAD_MULTICASTENS4_14ComposedLayoutINS4_7SwizzleILi1ELi4ELi3EEENS4_18smem_ptr_flag_bitsILi8EEENSR_INS5_IJNSA_ILi8EEESG_EEENS5_IJSG_SC_EEEEEEEvNS4_8identityENS4_18SM100_TMA_2SM_LOADES19_vS1A_EENS_8epilogue10collective18CollectiveEpilogueINS1D_23Sm100TmaWarpSpecializedILi2ELi2ELi32ELb0ELb0EEEJNS5_IJNSA_ILi64EEESF_SG_EEENS5_IJNSR_IS1I_SC_EENSR_INS5_IJSG_SB_EEENS5_IJSC_S1I_EEEEEEEEaSI_aSI_NS1D_6fusion15FusionCallbacksIS1H_NS1P_17LinearCombinationIaiaiLNS_15FloatRoundStyleE2EEES1J_S1O_JEEENS4_5SM1004TMEM4LOAD26SM100_TMEM_LOAD_32dp32b32xENS4_13SM90_TMA_LOADES19_NS4_39AutoVectorizingCopyWithAssumedAlignmentILi128EEENS4_14SM90_TMA_STOREES19_S21_S21_EEEvvEEEEvNT_6ParamsE,"a",@progbits
	.sectionflags	@""
	.align	4
.nv.constant0._ZN7cutlass13device_kernelINS_4gemm6kernel13GemmUniversalIN4cute5tupleIJiiiiEEENS1_10collective13CollectiveMmaINS1_35MainloopSm100TmaUmmaWarpSpecializedILi3ELi2ELi4ENS5_IJNS4_1CILi2EEESB_NSA_ILi1EEEEEEEENS5_IJNSA_ILi128EEESF_NSA_ILi32EEEEEEaNS5_IJlSC_lEEEaSI_NS4_8TiledMMAINS4_8MMA_AtomIJNS4_21SM100_MMA_S8_2x1SM_SSIaaiLi128ELi128ELNS4_4UMMA5MajorE0ELSN_0ELNSM_8SaturateE0EEEEEENS4_6LayoutINS5_IJSC_SC_SC_EEENS5_IJNSA_ILi0EEEST_ST_EEEEENS5_IJNS4_10UnderscoreESW_SW_EEEEENS4_28SM100_TMA_2SM_LOAD_MULTICASTENS4_14ComposedLayoutINS4_7SwizzleILi1ELi4ELi3EEENS4_18smem_ptr_flag_bitsILi8EEENSR_INS5_IJNSA_ILi8EEESG_EEENS5_IJSG_SC_EEEEEEEvNS4_8identityENS4_18SM100_TMA_2SM_LOADES19_vS1A_EENS_8epilogue10collective18CollectiveEpilogueINS1D_23Sm100TmaWarpSpecializedILi2ELi2ELi32ELb0ELb0EEEJNS5_IJNSA_ILi64EEESF_SG_EEENS5_IJNSR_IS1I_SC_EENSR_INS5_IJSG_SB_EEENS5_IJSC_S1I_EEEEEEEEaSI_aSI_NS1D_6fusion15FusionCallbacksIS1H_NS1P_17LinearCombinationIaiaiLNS_15FloatRoundStyleE2EEES1J_S1O_JEEENS4_5SM1004TMEM4LOAD26SM100_TMEM_LOAD_32dp32b32xENS4_13SM90_TMA_LOADES19_NS4_39AutoVectorizingCopyWithAssumedAlignmentILi128EEENS4_14SM90_TMA_STOREES19_S21_S21_EEEvvEEEEvNT_6ParamsE:
	.zero		2944


//--------------------- SYMBOLS --------------------------

	.type		.nv.reservedSmem.offset0,@object
	.size		.nv.reservedSmem.offset0,0x4
	.type		.nv.reservedSmem.cap,@object
	.size		.nv.reservedSmem.cap,0x4
	.type		__assertfail,@function
